//
// Generated by NVIDIA NVVM Compiler
//
// Compiler Build ID: CL-36424714
// Cuda compilation tools, release 13.0, V13.0.88
// Based on NVVM 20.0.0
//

.version 9.0
.target sm_100
.address_size 64

	// .globl	_Z15DERIVATIVE_STEPPdS_S_S_i
.func  (.param .b64 func_retval0) __internal_accurate_pow
(
	.param .b64 __internal_accurate_pow_param_0
)
;

.visible .entry _Z15DERIVATIVE_STEPPdS_S_S_i(
	.param .u64 .ptr .align 1 _Z15DERIVATIVE_STEPPdS_S_S_i_param_0,
	.param .u64 .ptr .align 1 _Z15DERIVATIVE_STEPPdS_S_S_i_param_1,
	.param .u64 .ptr .align 1 _Z15DERIVATIVE_STEPPdS_S_S_i_param_2,
	.param .u64 .ptr .align 1 _Z15DERIVATIVE_STEPPdS_S_S_i_param_3,
	.param .u32 _Z15DERIVATIVE_STEPPdS_S_S_i_param_4
)
{
	.reg .pred 	%p<4>;
	.reg .b32 	%r<9>;
	.reg .b64 	%rd<16>;
	.reg .b64 	%fd<9>;

	ld.param.u64 	%rd4, [_Z15DERIVATIVE_STEPPdS_S_S_i_param_0];
	ld.param.u64 	%rd5, [_Z15DERIVATIVE_STEPPdS_S_S_i_param_1];
	ld.param.u64 	%rd6, [_Z15DERIVATIVE_STEPPdS_S_S_i_param_2];
	ld.param.u64 	%rd7, [_Z15DERIVATIVE_STEPPdS_S_S_i_param_3];
	ld.param.u32 	%r2, [_Z15DERIVATIVE_STEPPdS_S_S_i_param_4];
	cvta.to.global.u64 	%rd1, %rd5;
	cvta.to.global.u64 	%rd2, %rd7;
	cvta.to.global.u64 	%rd3, %rd6;
	mov.u32 	%r4, %tid.x;
	mov.u32 	%r5, %ctaid.x;
	mov.u32 	%r6, %ntid.x;
	mad.lo.s32 	%r7, %r5, %r6, %r4;
	setp.lt.s32 	%p1, %r7, 1;
	add.s32 	%r8, %r2, -1;
	setp.ge.s32 	%p2, %r7, %r8;
	or.pred  	%p3, %p1, %p2;
	@%p3 bra 	$L__BB0_2;
	cvta.to.global.u64 	%rd11, %rd4;
	mul.wide.u32 	%rd12, %r7, 8;
	add.s64 	%rd13, %rd3, %rd12;
	ld.global.f64 	%fd4, [%rd13];
	ld.global.f64 	%fd5, [%rd2];
	sub.f64 	%fd6, %fd4, %fd5;
	add.s64 	%rd14, %rd11, %rd12;
	ld.global.f64 	%fd7, [%rd14];
	mul.f64 	%fd8, %fd6, %fd7;
	add.s64 	%rd15, %rd1, %rd12;
	st.global.f64 	[%rd15], %fd8;
	bra.uni 	$L__BB0_3;
$L__BB0_2:
	mul.wide.s32 	%rd8, %r7, 8;
	add.s64 	%rd9, %rd3, %rd8;
	ld.global.f64 	%fd1, [%rd9];
	ld.global.f64 	%fd2, [%rd2];
	sub.f64 	%fd3, %fd1, %fd2;
	add.s64 	%rd10, %rd1, %rd8;
	st.global.f64 	[%rd10], %fd3;
$L__BB0_3:
	ret;

}
	// .globl	_Z11UPDATE_STEPPdS_S_di
.visible .entry _Z11UPDATE_STEPPdS_S_di(
	.param .u64 .ptr .align 1 _Z11UPDATE_STEPPdS_S_di_param_0,
	.param .u64 .ptr .align 1 _Z11UPDATE_STEPPdS_S_di_param_1,
	.param .u64 .ptr .align 1 _Z11UPDATE_STEPPdS_S_di_param_2,
	.param .f64 _Z11UPDATE_STEPPdS_S_di_param_3,
	.param .u32 _Z11UPDATE_STEPPdS_S_di_param_4
)
{
	.reg .pred 	%p<4>;
	.reg .b32 	%r<9>;
	.reg .b64 	%rd<15>;
	.reg .b64 	%fd<14>;

	ld.param.u64 	%rd5, [_Z11UPDATE_STEPPdS_S_di_param_1];
	ld.param.u64 	%rd6, [_Z11UPDATE_STEPPdS_S_di_param_2];
	ld.param.f64 	%fd13, [_Z11UPDATE_STEPPdS_S_di_param_3];
	ld.param.u32 	%r2, [_Z11UPDATE_STEPPdS_S_di_param_4];
	cvta.to.global.u64 	%rd1, %rd6;
	mov.u32 	%r4, %tid.x;
	mov.u32 	%r5, %ctaid.x;
	mov.u32 	%r6, %ntid.x;
	mad.lo.s32 	%r7, %r5, %r6, %r4;
	setp.lt.s32 	%p1, %r7, 1;
	add.s32 	%r8, %r2, -1;
	setp.ge.s32 	%p2, %r7, %r8;
	or.pred  	%p3, %p1, %p2;
	@%p3 bra 	$L__BB1_2;
	cvt.u64.u32 	%rd14, %r7;
	mul.wide.u32 	%rd9, %r7, 8;
	add.s64 	%rd10, %rd1, %rd9;
	ld.global.f64 	%fd7, [%rd10+8];
	ld.global.f64 	%fd8, [%rd10+-8];
	add.f64 	%fd9, %fd7, %fd8;
	mul.f64 	%fd12, %fd13, %fd9;
	mov.f64 	%fd13, 0d3FE0000000000000;
	bra.uni 	$L__BB1_3;
$L__BB1_2:
	cvt.s64.s32 	%rd14, %r7;
	mul.wide.s32 	%rd7, %r7, 8;
	add.s64 	%rd8, %rd1, %rd7;
	ld.global.f64 	%fd12, [%rd8];
$L__BB1_3:
	cvta.to.global.u64 	%rd11, %rd5;
	shl.b64 	%rd12, %rd14, 3;
	add.s64 	%rd13, %rd11, %rd12;
	ld.global.f64 	%fd10, [%rd13];
	fma.rn.f64 	%fd11, %fd12, %fd13, %fd10;
	st.global.f64 	[%rd13], %fd11;
	ret;

}
	// .globl	_Z10FINAL_STEPPdS_di
.visible .entry _Z10FINAL_STEPPdS_di(
	.param .u64 .ptr .align 1 _Z10FINAL_STEPPdS_di_param_0,
	.param .u64 .ptr .align 1 _Z10FINAL_STEPPdS_di_param_1,
	.param .f64 _Z10FINAL_STEPPdS_di_param_2,
	.param .u32 _Z10FINAL_STEPPdS_di_param_3
)
{
	.reg .b32 	%r<5>;
	.reg .b64 	%rd<8>;
	.reg .b64 	%fd<5>;

	ld.param.u64 	%rd1, [_Z10FINAL_STEPPdS_di_param_0];
	ld.param.u64 	%rd2, [_Z10FINAL_STEPPdS_di_param_1];
	ld.param.f64 	%fd1, [_Z10FINAL_STEPPdS_di_param_2];
	cvta.to.global.u64 	%rd3, %rd1;
	cvta.to.global.u64 	%rd4, %rd2;
	mov.u32 	%r1, %tid.x;
	mov.u32 	%r2, %ctaid.x;
	mov.u32 	%r3, %ntid.x;
	mad.lo.s32 	%r4, %r2, %r3, %r1;
	mul.wide.s32 	%rd5, %r4, 8;
	add.s64 	%rd6, %rd4, %rd5;
	ld.global.f64 	%fd2, [%rd6];
	add.s64 	%rd7, %rd3, %rd5;
	ld.global.f64 	%fd3, [%rd7];
	fma.rn.f64 	%fd4, %fd1, %fd2, %fd3;
	st.global.f64 	[%rd7], %fd4;
	ret;

}
	// .globl	_Z18NORMALIZE_CONSTANTPdS_
.visible .entry _Z18NORMALIZE_CONSTANTPdS_(
	.param .u64 .ptr .align 1 _Z18NORMALIZE_CONSTANTPdS__param_0,
	.param .u64 .ptr .align 1 _Z18NORMALIZE_CONSTANTPdS__param_1
)
{
	.reg .pred 	%p<14>;
	.reg .b32 	%r<23>;
	.reg .b64 	%rd<7>;
	.reg .b64 	%fd<21>;

	ld.param.u64 	%rd2, [_Z18NORMALIZE_CONSTANTPdS__param_0];
	ld.param.u64 	%rd1, [_Z18NORMALIZE_CONSTANTPdS__param_1];
	cvta.to.global.u64 	%rd3, %rd2;
	mov.u32 	%r4, %tid.x;
	mov.u32 	%r5, %ctaid.x;
	mov.u32 	%r6, %ntid.x;
	mad.lo.s32 	%r7, %r5, %r6, %r4;
	mul.wide.s32 	%rd4, %r7, 8;
	add.s64 	%rd5, %rd3, %rd4;
	ld.global.f64 	%fd1, [%rd5];
	{
	.reg .b32 %temp; 
	mov.b64 	{%temp, %r1}, %fd1;
	}
	mov.f64 	%fd9, 0d4000000000000000;
	{
	.reg .b32 %temp; 
	mov.b64 	{%temp, %r8}, %fd9;
	}
	and.b32  	%r3, %r8, 2146435072;
	setp.eq.s32 	%p1, %r3, 1062207488;
	abs.f64 	%fd2, %fd1;
	{ // callseq 0, 0
	.param .b64 param0;
	st.param.f64 	[param0], %fd2;
	.param .b64 retval0;
	call.uni (retval0), 
	__internal_accurate_pow, 
	(
	param0
	);
	ld.param.f64 	%fd10, [retval0];
	} // callseq 0
	setp.lt.s32 	%p2, %r1, 0;
	neg.f64 	%fd12, %fd10;
	selp.f64 	%fd13, %fd12, %fd10, %p1;
	selp.f64 	%fd20, %fd13, %fd10, %p2;
	setp.neu.f64 	%p3, %fd1, 0d0000000000000000;
	@%p3 bra 	$L__BB3_2;
	setp.eq.s32 	%p4, %r3, 1062207488;
	selp.b32 	%r9, %r1, 0, %p4;
	setp.lt.s32 	%p5, %r8, 0;
	or.b32  	%r10, %r9, 2146435072;
	selp.b32 	%r11, %r10, %r9, %p5;
	mov.b32 	%r12, 0;
	mov.b64 	%fd20, {%r12, %r11};
$L__BB3_2:
	add.f64 	%fd14, %fd1, 0d4000000000000000;
	{
	.reg .b32 %temp; 
	mov.b64 	{%temp, %r13}, %fd14;
	}
	and.b32  	%r14, %r13, 2146435072;
	setp.ne.s32 	%p6, %r14, 2146435072;
	@%p6 bra 	$L__BB3_7;
	setp.num.f64 	%p7, %fd1, %fd1;
	@%p7 bra 	$L__BB3_5;
	mov.f64 	%fd15, 0d4000000000000000;
	add.rn.f64 	%fd20, %fd1, %fd15;
	bra.uni 	$L__BB3_7;
$L__BB3_5:
	setp.neu.f64 	%p8, %fd2, 0d7FF0000000000000;
	@%p8 bra 	$L__BB3_7;
	setp.lt.s32 	%p9, %r1, 0;
	setp.eq.s32 	%p10, %r3, 1062207488;
	setp.lt.s32 	%p11, %r8, 0;
	selp.b32 	%r16, 0, 2146435072, %p11;
	and.b32  	%r17, %r8, 2147483647;
	setp.ne.s32 	%p12, %r17, 1071644672;
	or.b32  	%r18, %r16, -2147483648;
	selp.b32 	%r19, %r18, %r16, %p12;
	selp.b32 	%r20, %r19, %r16, %p10;
	selp.b32 	%r21, %r20, %r16, %p9;
	mov.b32 	%r22, 0;
	mov.b64 	%fd20, {%r22, %r21};
$L__BB3_7:
	cvta.to.global.u64 	%rd6, %rd1;
	setp.eq.f64 	%p13, %fd1, 0d3FF0000000000000;
	selp.f64 	%fd16, 0d3FF0000000000000, %fd20, %p13;
	ld.global.f64 	%fd17, [%rd6];
	add.f64 	%fd18, %fd17, %fd16;
	st.global.f64 	[%rd6], %fd18;
	ret;

}
	// .globl	_Z18NORMALIZE_FUNCTIONPdS_
.visible .entry _Z18NORMALIZE_FUNCTIONPdS_(
	.param .u64 .ptr .align 1 _Z18NORMALIZE_FUNCTIONPdS__param_0,
	.param .u64 .ptr .align 1 _Z18NORMALIZE_FUNCTIONPdS__param_1
)
{
	.reg .b32 	%r<5>;
	.reg .b64 	%rd<7>;
	.reg .b64 	%fd<4>;

	ld.param.u64 	%rd1, [_Z18NORMALIZE_FUNCTIONPdS__param_0];
	ld.param.u64 	%rd2, [_Z18NORMALIZE_FUNCTIONPdS__param_1];
	cvta.to.global.u64 	%rd3, %rd2;
	cvta.to.global.u64 	%rd4, %rd1;
	mov.u32 	%r1, %tid.x;
	mov.u32 	%r2, %ctaid.x;
	mov.u32 	%r3, %ntid.x;
	mad.lo.s32 	%r4, %r2, %r3, %r1;
	mul.wide.s32 	%rd5, %r4, 8;
	add.s64 	%rd6, %rd4, %rd5;
	ld.global.f64 	%fd1, [%rd6];
	ld.global.f64 	%fd2, [%rd3];
	div.rn.f64 	%fd3, %fd1, %fd2;
	st.global.f64 	[%rd6], %fd3;
	ret;

}
.func  (.param .b64 func_retval0) __internal_accurate_pow(
	.param .b64 __internal_accurate_pow_param_0
)
{
	.reg .pred 	%p<8>;
	.reg .b32 	%r<49>;
	.reg .b32 	%f<3>;
	.reg .b64 	%fd<109>;

	ld.param.f64 	%fd10, [__internal_accurate_pow_param_0];
	{
	.reg .b32 %temp; 
	mov.b64 	{%temp, %r46}, %fd10;
	}
	{
	.reg .b32 %temp; 
	mov.b64 	{%r45, %temp}, %fd10;
	}
	shr.u32 	%r47, %r46, 20;
	setp.gt.u32 	%p1, %r46, 1048575;
	@%p1 bra 	$L__BB5_2;
	mul.f64 	%fd11, %fd10, 0d4350000000000000;
	{
	.reg .b32 %temp; 
	mov.b64 	{%temp, %r46}, %fd11;
	}
	{
	.reg .b32 %temp; 
	mov.b64 	{%r45, %temp}, %fd11;
	}
	shr.u32 	%r16, %r46, 20;
	add.s32 	%r47, %r16, -54;
$L__BB5_2:
	add.s32 	%r48, %r47, -1023;
	and.b32  	%r17, %r46, -2146435073;
	or.b32  	%r18, %r17, 1072693248;
	mov.b64 	%fd107, {%r45, %r18};
	setp.lt.u32 	%p2, %r18, 1073127583;
	@%p2 bra 	$L__BB5_4;
	{
	.reg .b32 %temp; 
	mov.b64 	{%r19, %temp}, %fd107;
	}
	{
	.reg .b32 %temp; 
	mov.b64 	{%temp, %r20}, %fd107;
	}
	add.s32 	%r21, %r20, -1048576;
	mov.b64 	%fd107, {%r19, %r21};
	add.s32 	%r48, %r47, -1022;
$L__BB5_4:
	add.f64 	%fd12, %fd107, 0dBFF0000000000000;
	add.f64 	%fd13, %fd107, 0d3FF0000000000000;
	rcp.approx.ftz.f64 	%fd14, %fd13;
	neg.f64 	%fd15, %fd13;
	fma.rn.f64 	%fd16, %fd15, %fd14, 0d3FF0000000000000;
	fma.rn.f64 	%fd17, %fd16, %fd16, %fd16;
	fma.rn.f64 	%fd18, %fd17, %fd14, %fd14;
	mul.f64 	%fd19, %fd12, %fd18;
	fma.rn.f64 	%fd20, %fd12, %fd18, %fd19;
	mul.f64 	%fd21, %fd20, %fd20;
	fma.rn.f64 	%fd22, %fd21, 0d3EB0F5FF7D2CAFE2, 0d3ED0F5D241AD3B5A;
	fma.rn.f64 	%fd23, %fd22, %fd21, 0d3EF3B20A75488A3F;
	fma.rn.f64 	%fd24, %fd23, %fd21, 0d3F1745CDE4FAECD5;
	fma.rn.f64 	%fd25, %fd24, %fd21, 0d3F3C71C7258A578B;
	fma.rn.f64 	%fd26, %fd25, %fd21, 0d3F6249249242B910;
	fma.rn.f64 	%fd27, %fd26, %fd21, 0d3F89999999999DFB;
	sub.f64 	%fd28, %fd12, %fd20;
	add.f64 	%fd29, %fd28, %fd28;
	neg.f64 	%fd30, %fd20;
	fma.rn.f64 	%fd31, %fd30, %fd12, %fd29;
	mul.f64 	%fd32, %fd18, %fd31;
	fma.rn.f64 	%fd33, %fd21, %fd27, 0d3FB5555555555555;
	mov.f64 	%fd34, 0d3FB5555555555555;
	sub.f64 	%fd35, %fd34, %fd33;
	fma.rn.f64 	%fd36, %fd21, %fd27, %fd35;
	add.f64 	%fd37, %fd36, 0dBC46A4CB00B9E7B0;
	add.f64 	%fd38, %fd33, %fd37;
	sub.f64 	%fd39, %fd33, %fd38;
	add.f64 	%fd40, %fd37, %fd39;
	mul.rn.f64 	%fd41, %fd20, %fd20;
	neg.f64 	%fd42, %fd41;
	fma.rn.f64 	%fd43, %fd20, %fd20, %fd42;
	{
	.reg .b32 %temp; 
	mov.b64 	{%r22, %temp}, %fd32;
	}
	{
	.reg .b32 %temp; 
	mov.b64 	{%temp, %r23}, %fd32;
	}
	add.s32 	%r24, %r23, 1048576;
	mov.b64 	%fd44, {%r22, %r24};
	fma.rn.f64 	%fd45, %fd20, %fd44, %fd43;
	mul.rn.f64 	%fd46, %fd41, %fd20;
	neg.f64 	%fd47, %fd46;
	fma.rn.f64 	%fd48, %fd41, %fd20, %fd47;
	fma.rn.f64 	%fd49, %fd41, %fd32, %fd48;
	fma.rn.f64 	%fd50, %fd45, %fd20, %fd49;
	mul.rn.f64 	%fd51, %fd38, %fd46;
	neg.f64 	%fd52, %fd51;
	fma.rn.f64 	%fd53, %fd38, %fd46, %fd52;
	fma.rn.f64 	%fd54, %fd38, %fd50, %fd53;
	fma.rn.f64 	%fd55, %fd40, %fd46, %fd54;
	add.f64 	%fd56, %fd51, %fd55;
	sub.f64 	%fd57, %fd51, %fd56;
	add.f64 	%fd58, %fd55, %fd57;
	add.f64 	%fd59, %fd20, %fd56;
	sub.f64 	%fd60, %fd20, %fd59;
	add.f64 	%fd61, %fd56, %fd60;
	add.f64 	%fd62, %fd58, %fd61;
	add.f64 	%fd63, %fd32, %fd62;
	add.f64 	%fd64, %fd59, %fd63;
	sub.f64 	%fd65, %fd59, %fd64;
	add.f64 	%fd66, %fd63, %fd65;
	xor.b32  	%r25, %r48, -2147483648;
	mov.b32 	%r26, 1127219200;
	mov.b64 	%fd67, {%r25, %r26};
	mov.b32 	%r27, -2147483648;
	mov.b64 	%fd68, {%r27, %r26};
	sub.f64 	%fd69, %fd67, %fd68;
	fma.rn.f64 	%fd70, %fd69, 0d3FE62E42FEFA39EF, %fd64;
	fma.rn.f64 	%fd71, %fd69, 0dBFE62E42FEFA39EF, %fd70;
	sub.f64 	%fd72, %fd71, %fd64;
	sub.f64 	%fd73, %fd66, %fd72;
	fma.rn.f64 	%fd74, %fd69, 0d3C7ABC9E3B39803F, %fd73;
	add.f64 	%fd75, %fd70, %fd74;
	sub.f64 	%fd76, %fd70, %fd75;
	add.f64 	%fd77, %fd74, %fd76;
	mov.f64 	%fd78, 0d4000000000000000;
	{
	.reg .b32 %temp; 
	mov.b64 	{%temp, %r28}, %fd78;
	}
	{
	.reg .b32 %temp; 
	mov.b64 	{%r29, %temp}, %fd78;
	}
	shl.b32 	%r30, %r28, 1;
	setp.gt.u32 	%p3, %r30, -33554433;
	and.b32  	%r31, %r28, -15728641;
	selp.b32 	%r32, %r31, %r28, %p3;
	mov.b64 	%fd79, {%r29, %r32};
	mul.rn.f64 	%fd80, %fd75, %fd79;
	neg.f64 	%fd81, %fd80;
	fma.rn.f64 	%fd82, %fd75, %fd79, %fd81;
	fma.rn.f64 	%fd83, %fd77, %fd79, %fd82;
	add.f64 	%fd4, %fd80, %fd83;
	sub.f64 	%fd84, %fd80, %fd4;
	add.f64 	%fd5, %fd83, %fd84;
	fma.rn.f64 	%fd85, %fd4, 0d3FF71547652B82FE, 0d4338000000000000;
	{
	.reg .b32 %temp; 
	mov.b64 	{%r13, %temp}, %fd85;
	}
	mov.f64 	%fd86, 0dC338000000000000;
	add.rn.f64 	%fd87, %fd85, %fd86;
	fma.rn.f64 	%fd88, %fd87, 0dBFE62E42FEFA39EF, %fd4;
	fma.rn.f64 	%fd89, %fd87, 0dBC7ABC9E3B39803F, %fd88;
	fma.rn.f64 	%fd90, %fd89, 0d3E5ADE1569CE2BDF, 0d3E928AF3FCA213EA;
	fma.rn.f64 	%fd91, %fd90, %fd89, 0d3EC71DEE62401315;
	fma.rn.f64 	%fd92, %fd91, %fd89, 0d3EFA01997C89EB71;
	fma.rn.f64 	%fd93, %fd92, %fd89, 0d3F2A01A014761F65;
	fma.rn.f64 	%fd94, %fd93, %fd89, 0d3F56C16C1852B7AF;
	fma.rn.f64 	%fd95, %fd94, %fd89, 0d3F81111111122322;
	fma.rn.f64 	%fd96, %fd95, %fd89, 0d3FA55555555502A1;
	fma.rn.f64 	%fd97, %fd96, %fd89, 0d3FC5555555555511;
	fma.rn.f64 	%fd98, %fd97, %fd89, 0d3FE000000000000B;
	fma.rn.f64 	%fd99, %fd98, %fd89, 0d3FF0000000000000;
	fma.rn.f64 	%fd100, %fd99, %fd89, 0d3FF0000000000000;
	{
	.reg .b32 %temp; 
	mov.b64 	{%r14, %temp}, %fd100;
	}
	{
	.reg .b32 %temp; 
	mov.b64 	{%temp, %r15}, %fd100;
	}
	shl.b32 	%r33, %r13, 20;
	add.s32 	%r34, %r33, %r15;
	mov.b64 	%fd108, {%r14, %r34};
	{
	.reg .b32 %temp; 
	mov.b64 	{%temp, %r35}, %fd4;
	}
	mov.b32 	%f2, %r35;
	abs.f32 	%f1, %f2;
	setp.lt.f32 	%p4, %f1, 0f4086232B;
	@%p4 bra 	$L__BB5_7;
	setp.lt.f64 	%p5, %fd4, 0d0000000000000000;
	add.f64 	%fd101, %fd4, 0d7FF0000000000000;
	selp.f64 	%fd108, 0d0000000000000000, %fd101, %p5;
	setp.geu.f32 	%p6, %f1, 0f40874800;
	@%p6 bra 	$L__BB5_7;
	shr.u32 	%r36, %r13, 31;
	add.s32 	%r37, %r13, %r36;
	shr.s32 	%r38, %r37, 1;
	shl.b32 	%r39, %r38, 20;
	add.s32 	%r40, %r15, %r39;
	mov.b64 	%fd102, {%r14, %r40};
	sub.s32 	%r41, %r13, %r38;
	shl.b32 	%r42, %r41, 20;
	add.s32 	%r43, %r42, 1072693248;
	mov.b32 	%r44, 0;
	mov.b64 	%fd103, {%r44, %r43};
	mul.f64 	%fd108, %fd103, %fd102;
$L__BB5_7:
	abs.f64 	%fd104, %fd108;
	setp.eq.f64 	%p7, %fd104, 0d7FF0000000000000;
	fma.rn.f64 	%fd105, %fd108, %fd5, %fd108;
	selp.f64 	%fd106, %fd108, %fd105, %p7;
	st.param.f64 	[func_retval0], %fd106;
	ret;

}


// ===== COMPILED SASS (sm_100) =====

	.target	sm_100

	.elftype	@"ET_EXEC"


//--------------------- .note.nv.tkinfo           --------------------------
	.section	.note.nv.tkinfo,"",@"SHT_NOTE"
	.sectionflags	@"SHF_NOTE_NV_TKINFO"
	.tkinfo
        /*0018*/ 	.word	0x00000002
        /*0030*/ 	.string	""
        /*0030*/ 	.string	"ptxas"
        /*0030*/ 	.string	"Cuda compilation tools, release 13.0, V13.0.88"
        /*0030*/ 	.string	"Build cuda_13.0.r13.0/compiler.36424714_0"
        /*0030*/ 	.string	"-arch sm_100 -m 64 "



//--------------------- .note.nv.cuinfo           --------------------------
	.section	.note.nv.cuinfo,"",@"SHT_NOTE"
	.sectionflags	@"SHF_NOTE_NV_CUINFO"
        /*0018*/ 	.short	0x0002
        /*001a*/ 	.short	0x0064
        /*001c*/ 	.short	0x0082
	.zero		2


//--------------------- .nv.info                  --------------------------
	.section	.nv.info,"",@"SHT_CUDA_INFO"
	.align	4


	//----- nvinfo : EIATTR_REGCOUNT
	.align		4
        /*0000*/ 	.byte	0x04, 0x2f
        /*0002*/ 	.short	(.L_1 - .L_0)
	.align		4
.L_0:
        /*0004*/ 	.word	index@(_Z15DERIVATIVE_STEPPdS_S_S_i)
        /*0008*/ 	.word	0x0000000e


	//----- nvinfo : EIATTR_FRAME_SIZE
	.align		4
.L_1:
        /*000c*/ 	.byte	0x04, 0x11
        /*000e*/ 	.short	(.L_3 - .L_2)
	.align		4
.L_2:
        /*0010*/ 	.word	index@(_Z15DERIVATIVE_STEPPdS_S_S_i)
        /*0014*/ 	.word	0x00000000


	//----- nvinfo : EIATTR_REGCOUNT
	.align		4
.L_3:
        /*0018*/ 	.byte	0x04, 0x2f
        /*001a*/ 	.short	(.L_5 - .L_4)
	.align		4
.L_4:
        /*001c*/ 	.word	index@(_Z11UPDATE_STEPPdS_S_di)
        /*0020*/ 	.word	0x00000010


	//----- nvinfo : EIATTR_FRAME_SIZE
	.align		4
.L_5:
        /*0024*/ 	.byte	0x04, 0x11
        /*0026*/ 	.short	(.L_7 - .L_6)
	.align		4
.L_6:
        /*0028*/ 	.word	index@(_Z11UPDATE_STEPPdS_S_di)
        /*002c*/ 	.word	0x00000000


	//----- nvinfo : EIATTR_REGCOUNT
	.align		4
.L_7:
        /*0030*/ 	.byte	0x04, 0x2f
        /*0032*/ 	.short	(.L_9 - .L_8)
	.align		4
.L_8:
        /*0034*/ 	.word	index@(_Z10FINAL_STEPPdS_di)
        /*0038*/ 	.word	0x0000000a


	//----- nvinfo : EIATTR_FRAME_SIZE
	.align		4
.L_9:
        /*003c*/ 	.byte	0x04, 0x11
        /*003e*/ 	.short	(.L_11 - .L_10)
	.align		4
.L_10:
        /*0040*/ 	.word	index@(_Z10FINAL_STEPPdS_di)
        /*0044*/ 	.word	0x00000000


	//----- nvinfo : EIATTR_REGCOUNT
	.align		4
.L_11:
        /*0048*/ 	.byte	0x04, 0x2f
        /*004a*/ 	.short	(.L_13 - .L_12)
	.align		4
.L_12:
        /*004c*/ 	.word	index@(_Z18NORMALIZE_CONSTANTPdS_)
        /*0050*/ 	.word	0x0000001e


	//----- nvinfo : EIATTR_FRAME_SIZE
	.align		4
.L_13:
        /*0054*/ 	.byte	0x04, 0x11
        /*0056*/ 	.short	(.L_15 - .L_14)
	.align		4
.L_14:
        /*0058*/ 	.word	index@($_Z18NORMALIZE_CONSTANTPdS_$__internal_accurate_pow)
        /*005c*/ 	.word	0x00000000


	//----- nvinfo : EIATTR_FRAME_SIZE
	.align		4
.L_15:
        /*0060*/ 	.byte	0x04, 0x11
        /*0062*/ 	.short	(.L_17 - .L_16)
	.align		4
.L_16:
        /*0064*/ 	.word	index@(_Z18NORMALIZE_CONSTANTPdS_)
        /*0068*/ 	.word	0x00000000


	//----- nvinfo : EIATTR_REGCOUNT
	.align		4
.L_17:
        /*006c*/ 	.byte	0x04, 0x2f
        /*006e*/ 	.short	(.L_19 - .L_18)
	.align		4
.L_18:
        /*0070*/ 	.word	index@(_Z18NORMALIZE_FUNCTIONPdS_)
        /*0074*/ 	.word	0x0000001a


	//----- nvinfo : EIATTR_FRAME_SIZE
	.align		4
.L_19:
        /*0078*/ 	.byte	0x04, 0x11
        /*007a*/ 	.short	(.L_21 - .L_20)
	.align		4
.L_20:
        /*007c*/ 	.word	index@($__internal_0_$__cuda_sm20_div_rn_f64_full)
        /*0080*/ 	.word	0x00000000


	//----- nvinfo : EIATTR_FRAME_SIZE
	.align		4
.L_21:
        /*0084*/ 	.byte	0x04, 0x11
        /*0086*/ 	.short	(.L_23 - .L_22)
	.align		4
.L_22:
        /*0088*/ 	.word	index@(_Z18NORMALIZE_FUNCTIONPdS_)
        /*008c*/ 	.word	0x00000000


	//----- nvinfo : EIATTR_MIN_STACK_SIZE
	.align		4
.L_23:
        /*0090*/ 	.byte	0x04, 0x12
        /*0092*/ 	.short	(.L_25 - .L_24)
	.align		4
.L_24:
        /*0094*/ 	.word	index@(_Z18NORMALIZE_FUNCTIONPdS_)
        /*0098*/ 	.word	0x00000000


	//----- nvinfo : EIATTR_MIN_STACK_SIZE
	.align		4
.L_25:
        /*009c*/ 	.byte	0x04, 0x12
        /*009e*/ 	.short	(.L_27 - .L_26)
	.align		4
.L_26:
        /*00a0*/ 	.word	index@(_Z18NORMALIZE_CONSTANTPdS_)
        /*00a4*/ 	.word	0x00000000


	//----- nvinfo : EIATTR_MIN_STACK_SIZE
	.align		4
.L_27:
        /*00a8*/ 	.byte	0x04, 0x12
        /*00aa*/ 	.short	(.L_29 - .L_28)
	.align		4
.L_28:
        /*00ac*/ 	.word	index@(_Z10FINAL_STEPPdS_di)
        /*00b0*/ 	.word	0x00000000


	//----- nvinfo : EIATTR_MIN_STACK_SIZE
	.align		4
.L_29:
        /*00b4*/ 	.byte	0x04, 0x12
        /*00b6*/ 	.short	(.L_31 - .L_30)
	.align		4
.L_30:
        /*00b8*/ 	.word	index@(_Z11UPDATE_STEPPdS_S_di)
        /*00bc*/ 	.word	0x00000000


	//----- nvinfo : EIATTR_MIN_STACK_SIZE
	.align		4
.L_31:
        /*00c0*/ 	.byte	0x04, 0x12
        /*00c2*/ 	.short	(.L_33 - .L_32)
	.align		4
.L_32:
        /*00c4*/ 	.word	index@(_Z15DERIVATIVE_STEPPdS_S_S_i)
        /*00c8*/ 	.word	0x00000000
.L_33:


//--------------------- .nv.compat                --------------------------
	.section	.nv.compat,"",@"SHT_CUDA_COMPAT_INFO"
	.align	4
        /*0000*/ 	.byte	0x02, 0x09, 0x00, 0x00, 0x02, 0x02, 0x01, 0x00, 0x02, 0x05, 0x05, 0x00, 0x03, 0x07, 0x01, 0x01
        /*0010*/ 	.byte	0x02, 0x03, 0x00, 0x00, 0x02, 0x06, 0x01, 0x00, 0x04, 0x0b, 0x08, 0x00, 0x01, 0x00, 0x00, 0x00
        /*0020*/ 	.byte	0x00, 0x00, 0x00, 0x00


//--------------------- .nv.info._Z18NORMALIZE_FUNCTIONPdS_ --------------------------
	.section	.nv.info._Z18NORMALIZE_FUNCTIONPdS_,"",@"SHT_CUDA_INFO"
	.sectionflags	@""
	.align	4


	//----- nvinfo : EIATTR_CUDA_API_VERSION
	.align		4
        /*0000*/ 	.byte	0x04, 0x37
        /*0002*/ 	.short	(.L_35 - .L_34)
.L_34:
        /*0004*/ 	.word	0x00000082


	//----- nvinfo : EIATTR_KPARAM_INFO
	.align		4
.L_35:
        /*0008*/ 	.byte	0x04, 0x17
        /*000a*/ 	.short	(.L_37 - .L_36)
.L_36:
        /*000c*/ 	.word	0x00000000
        /*0010*/ 	.short	0x0001
        /*0012*/ 	.short	0x0008
        /*0014*/ 	.byte	0x00, 0xf5, 0x21, 0x00


	//----- nvinfo : EIATTR_KPARAM_INFO
	.align		4
.L_37:
        /*0018*/ 	.byte	0x04, 0x17
        /*001a*/ 	.short	(.L_39 - .L_38)
.L_38:
        /*001c*/ 	.word	0x00000000
        /*0020*/ 	.short	0x0000
        /*0022*/ 	.short	0x0000
        /*0024*/ 	.byte	0x00, 0xf5, 0x21, 0x00


	//----- nvinfo : EIATTR_SPARSE_MMA_MASK
	.align		4
.L_39:
        /*0028*/ 	.byte	0x03, 0x50
        /*002a*/ 	.short	0x0000


	//----- nvinfo : EIATTR_MAXREG_COUNT
	.align		4
        /*002c*/ 	.byte	0x03, 0x1b
        /*002e*/ 	.short	0x00ff


	//----- nvinfo : EIATTR_MERCURY_ISA_VERSION
	.align		4
        /*0030*/ 	.byte	0x03, 0x5f
        /*0032*/ 	.short	0x0101


	//----- nvinfo : EIATTR_VRC_CTA_INIT_COUNT
	.align		4
        /*0034*/ 	.byte	0x02, 0x4a
	.zero		1
	.zero		1


	//----- nvinfo : EIATTR_EXIT_INSTR_OFFSETS
	.align		4
        /*0038*/ 	.byte	0x04, 0x1c
        /*003a*/ 	.short	(.L_41 - .L_40)


	//   ....[0]....
.L_40:
        /*003c*/ 	.word	0x00000200


	//----- nvinfo : EIATTR_CRS_STACK_SIZE
	.align		4
.L_41:
        /*0040*/ 	.byte	0x04, 0x1e
        /*0042*/ 	.short	(.L_43 - .L_42)
.L_42:
        /*0044*/ 	.word	0x00000000


	//----- nvinfo : EIATTR_CBANK_PARAM_SIZE
	.align		4
.L_43:
        /*0048*/ 	.byte	0x03, 0x19
        /*004a*/ 	.short	0x0010


	//----- nvinfo : EIATTR_PARAM_CBANK
	.align		4
        /*004c*/ 	.byte	0x04, 0x0a
        /*004e*/ 	.short	(.L_45 - .L_44)
	.align		4
.L_44:
        /*0050*/ 	.word	index@(.nv.constant0._Z18NORMALIZE_FUNCTIONPdS_)
        /*0054*/ 	.short	0x0380
        /*0056*/ 	.short	0x0010


	//----- nvinfo : EIATTR_SW_WAR
	.align		4
.L_45:
        /*0058*/ 	.byte	0x04, 0x36
        /*005a*/ 	.short	(.L_47 - .L_46)
.L_46:
        /*005c*/ 	.word	0x00000008
.L_47:


//--------------------- .nv.info._Z18NORMALIZE_CONSTANTPdS_ --------------------------
	.section	.nv.info._Z18NORMALIZE_CONSTANTPdS_,"",@"SHT_CUDA_INFO"
	.sectionflags	@""
	.align	4


	//----- nvinfo : EIATTR_CUDA_API_VERSION
	.align		4
        /*0000*/ 	.byte	0x04, 0x37
        /*0002*/ 	.short	(.L_49 - .L_48)
.L_48:
        /*0004*/ 	.word	0x00000082


	//----- nvinfo : EIATTR_KPARAM_INFO
	.align		4
.L_49:
        /*0008*/ 	.byte	0x04, 0x17
        /*000a*/ 	.short	(.L_51 - .L_50)
.L_50:
        /*000c*/ 	.word	0x00000000
        /*0010*/ 	.short	0x0001
        /*0012*/ 	.short	0x0008
        /*0014*/ 	.byte	0x00, 0xf5, 0x21, 0x00


	//----- nvinfo : EIATTR_KPARAM_INFO
	.align		4
.L_51:
        /*0018*/ 	.byte	0x04, 0x17
        /*001a*/ 	.short	(.L_53 - .L_52)
.L_52:
        /*001c*/ 	.word	0x00000000
        /*0020*/ 	.short	0x0000
        /*0022*/ 	.short	0x0000
        /*0024*/ 	.byte	0x00, 0xf5, 0x21, 0x00


	//----- nvinfo : EIATTR_SPARSE_MMA_MASK
	.align		4
.L_53:
        /*0028*/ 	.byte	0x03, 0x50
        /*002a*/ 	.short	0x0000


	//----- nvinfo : EIATTR_MAXREG_COUNT
	.align		4
        /*002c*/ 	.byte	0x03, 0x1b
        /*002e*/ 	.short	0x00ff


	//----- nvinfo : EIATTR_MERCURY_ISA_VERSION
	.align		4
        /*0030*/ 	.byte	0x03, 0x5f
        /*0032*/ 	.short	0x0101


	//----- nvinfo : EIATTR_VRC_CTA_INIT_COUNT
	.align		4
        /*0034*/ 	.byte	0x02, 0x4a
	.zero		1
	.zero		1


	//----- nvinfo : EIATTR_EXIT_INSTR_OFFSETS
	.align		4
        /*0038*/ 	.byte	0x04, 0x1c
        /*003a*/ 	.short	(.L_55 - .L_54)


	//   ....[0]....
.L_54:
        /*003c*/ 	.word	0x00000240


	//----- nvinfo : EIATTR_CRS_STACK_SIZE
	.align		4
.L_55:
        /*0040*/ 	.byte	0x04, 0x1e
        /*0042*/ 	.short	(.L_57 - .L_56)
.L_56:
        /*0044*/ 	.word	0x00000000


	//----- nvinfo : EIATTR_CBANK_PARAM_SIZE
	.align		4
.L_57:
        /*0048*/ 	.byte	0x03, 0x19
        /*004a*/ 	.short	0x0010


	//----- nvinfo : EIATTR_PARAM_CBANK
	.align		4
        /*004c*/ 	.byte	0x04, 0x0a
        /*004e*/ 	.short	(.L_59 - .L_58)
	.align		4
.L_58:
        /*0050*/ 	.word	index@(.nv.constant0._Z18NORMALIZE_CONSTANTPdS_)
        /*0054*/ 	.short	0x0380
        /*0056*/ 	.short	0x0010


	//----- nvinfo : EIATTR_SW_WAR
	.align		4
.L_59:
        /*0058*/ 	.byte	0x04, 0x36
        /*005a*/ 	.short	(.L_61 - .L_60)
.L_60:
        /*005c*/ 	.word	0x00000008
.L_61:


//--------------------- .nv.info._Z10FINAL_STEPPdS_di --------------------------
	.section	.nv.info._Z10FINAL_STEPPdS_di,"",@"SHT_CUDA_INFO"
	.sectionflags	@""
	.align	4


	//----- nvinfo : EIATTR_CUDA_API_VERSION
	.align		4
        /*0000*/ 	.byte	0x04, 0x37
        /*0002*/ 	.short	(.L_63 - .L_62)
.L_62:
        /*0004*/ 	.word	0x00000082


	//----- nvinfo : EIATTR_KPARAM_INFO
	.align		4
.L_63:
        /*0008*/ 	.byte	0x04, 0x17
        /*000a*/ 	.short	(.L_65 - .L_64)
.L_64:
        /*000c*/ 	.word	0x00000000
        /*0010*/ 	.short	0x0003
        /*0012*/ 	.short	0x0018
        /*0014*/ 	.byte	0x00, 0xf0, 0x11, 0x00


	//----- nvinfo : EIATTR_KPARAM_INFO
	.align		4
.L_65:
        /*0018*/ 	.byte	0x04, 0x17
        /*001a*/ 	.short	(.L_67 - .L_66)
.L_66:
        /*001c*/ 	.word	0x00000000
        /*0020*/ 	.short	0x0002
        /*0022*/ 	.short	0x0010
        /*0024*/ 	.byte	0x00, 0xf0, 0x21, 0x00


	//----- nvinfo : EIATTR_KPARAM_INFO
	.align		4
.L_67:
        /*0028*/ 	.byte	0x04, 0x17
        /*002a*/ 	.short	(.L_69 - .L_68)
.L_68:
        /*002c*/ 	.word	0x00000000
        /*0030*/ 	.short	0x0001
        /*0032*/ 	.short	0x0008
        /*0034*/ 	.byte	0x00, 0xf5, 0x21, 0x00


	//----- nvinfo : EIATTR_KPARAM_INFO
	.align		4
.L_69:
        /*0038*/ 	.byte	0x04, 0x17
        /*003a*/ 	.short	(.L_71 - .L_70)
.L_70:
        /*003c*/ 	.word	0x00000000
        /*0040*/ 	.short	0x0000
        /*0042*/ 	.short	0x0000
        /*0044*/ 	.byte	0x00, 0xf5, 0x21, 0x00


	//----- nvinfo : EIATTR_SPARSE_MMA_MASK
	.align		4
.L_71:
        /*0048*/ 	.byte	0x03, 0x50
        /*004a*/ 	.short	0x0000


	//----- nvinfo : EIATTR_MAXREG_COUNT
	.align		4
        /*004c*/ 	.byte	0x03, 0x1b
        /*004e*/ 	.short	0x00ff


	//----- nvinfo : EIATTR_MERCURY_ISA_VERSION
	.align		4
        /*0050*/ 	.byte	0x03, 0x5f
        /*0052*/ 	.short	0x0101


	//----- nvinfo : EIATTR_VRC_CTA_INIT_COUNT
	.align		4
        /*0054*/ 	.byte	0x02, 0x4a
	.zero		1
	.zero		1


	//----- nvinfo : EIATTR_EXIT_INSTR_OFFSETS
	.align		4
        /*0058*/ 	.byte	0x04, 0x1c
        /*005a*/ 	.short	(.L_73 - .L_72)


	//   ....[0]....
.L_72:
        /*005c*/ 	.word	0x000000f0


	//----- nvinfo : EIATTR_CBANK_PARAM_SIZE
	.align		4
.L_73:
        /*0060*/ 	.byte	0x03, 0x19
        /*0062*/ 	.short	0x001c


	//----- nvinfo : EIATTR_PARAM_CBANK
	.align		4
        /*0064*/ 	.byte	0x04, 0x0a
        /*0066*/ 	.short	(.L_75 - .L_74)
	.align		4
.L_74:
        /*0068*/ 	.word	index@(.nv.constant0._Z10FINAL_STEPPdS_di)
        /*006c*/ 	.short	0x0380
        /*006e*/ 	.short	0x001c


	//----- nvinfo : EIATTR_SW_WAR
	.align		4
.L_75:
        /*0070*/ 	.byte	0x04, 0x36
        /*0072*/ 	.short	(.L_77 - .L_76)
.L_76:
        /*0074*/ 	.word	0x00000008
.L_77:


//--------------------- .nv.info._Z11UPDATE_STEPPdS_S_di --------------------------
	.section	.nv.info._Z11UPDATE_STEPPdS_S_di,"",@"SHT_CUDA_INFO"
	.sectionflags	@""
	.align	4


	//----- nvinfo : EIATTR_CUDA_API_VERSION
	.align		4
        /*0000*/ 	.byte	0x04, 0x37
        /*0002*/ 	.short	(.L_79 - .L_78)
.L_78:
        /*0004*/ 	.word	0x00000082


	//----- nvinfo : EIATTR_KPARAM_INFO
	.align		4
.L_79:
        /*0008*/ 	.byte	0x04, 0x17
        /*000a*/ 	.short	(.L_81 - .L_80)
.L_80:
        /*000c*/ 	.word	0x00000000
        /*0010*/ 	.short	0x0004
        /*0012*/ 	.short	0x0020
        /*0014*/ 	.byte	0x00, 0xf0, 0x11, 0x00


	//----- nvinfo : EIATTR_KPARAM_INFO
	.align		4
.L_81:
        /*0018*/ 	.byte	0x04, 0x17
        /*001a*/ 	.short	(.L_83 - .L_82)
.L_82:
        /*001c*/ 	.word	0x00000000
        /*0020*/ 	.short	0x0003
        /*0022*/ 	.short	0x0018
        /*0024*/ 	.byte	0x00, 0xf0, 0x21, 0x00


	//----- nvinfo : EIATTR_KPARAM_INFO
	.align		4
.L_83:
        /*0028*/ 	.byte	0x04, 0x17
        /*002a*/ 	.short	(.L_85 - .L_84)
.L_84:
        /*002c*/ 	.word	0x00000000
        /*0030*/ 	.short	0x0002
        /*0032*/ 	.short	0x0010
        /*0034*/ 	.byte	0x00, 0xf5, 0x21, 0x00


	//----- nvinfo : EIATTR_KPARAM_INFO
	.align		4
.L_85:
        /*0038*/ 	.byte	0x04, 0x17
        /*003a*/ 	.short	(.L_87 - .L_86)
.L_86:
        /*003c*/ 	.word	0x00000000
        /*0040*/ 	.short	0x0001
        /*0042*/ 	.short	0x0008
        /*0044*/ 	.byte	0x00, 0xf5, 0x21, 0x00


	//----- nvinfo : EIATTR_KPARAM_INFO
	.align		4
.L_87:
        /*0048*/ 	.byte	0x04, 0x17
        /*004a*/ 	.short	(.L_89 - .L_88)
.L_88:
        /*004c*/ 	.word	0x00000000
        /*0050*/ 	.short	0x0000
        /*0052*/ 	.short	0x0000
        /*0054*/ 	.byte	0x00, 0xf5, 0x21, 0x00


	//----- nvinfo : EIATTR_SPARSE_MMA_MASK
	.align		4
.L_89:
        /*0058*/ 	.byte	0x03, 0x50
        /*005a*/ 	.short	0x0000


	//----- nvinfo : EIATTR_MAXREG_COUNT
	.align		4
        /*005c*/ 	.byte	0x03, 0x1b
        /*005e*/ 	.short	0x00ff


	//----- nvinfo : EIATTR_MERCURY_ISA_VERSION
	.align		4
        /*0060*/ 	.byte	0x03, 0x5f
        /*0062*/ 	.short	0x0101


	//----- nvinfo : EIATTR_VRC_CTA_INIT_COUNT
	.align		4
        /*0064*/ 	.byte	0x02, 0x4a
	.zero		1
	.zero		1


	//----- nvinfo : EIATTR_EXIT_INSTR_OFFSETS
	.align		4
        /*0068*/ 	.byte	0x04, 0x1c
        /*006a*/ 	.short	(.L_91 - .L_90)


	//   ....[0]....
.L_90:
        /*006c*/ 	.word	0x00000240


	//----- nvinfo : EIATTR_CBANK_PARAM_SIZE
	.align		4
.L_91:
        /*0070*/ 	.byte	0x03, 0x19
        /*0072*/ 	.short	0x0024


	//----- nvinfo : EIATTR_PARAM_CBANK
	.align		4
        /*0074*/ 	.byte	0x04, 0x0a
        /*0076*/ 	.short	(.L_93 - .L_92)
	.align		4
.L_92:
        /*0078*/ 	.word	index@(.nv.constant0._Z11UPDATE_STEPPdS_S_di)
        /*007c*/ 	.short	0x0380
        /*007e*/ 	.short	0x0024


	//----- nvinfo : EIATTR_SW_WAR
	.align		4
.L_93:
        /*0080*/ 	.byte	0x04, 0x36
        /*0082*/ 	.short	(.L_95 - .L_94)
.L_94:
        /*0084*/ 	.word	0x00000008
.L_95:


//--------------------- .nv.info._Z15DERIVATIVE_STEPPdS_S_S_i --------------------------
	.section	.nv.info._Z15DERIVATIVE_STEPPdS_S_S_i,"",@"SHT_CUDA_INFO"
	.sectionflags	@""
	.align	4


	//----- nvinfo : EIATTR_CUDA_API_VERSION
	.align		4
        /*0000*/ 	.byte	0x04, 0x37
        /*0002*/ 	.short	(.L_97 - .L_96)
.L_96:
        /*0004*/ 	.word	0x00000082


	//----- nvinfo : EIATTR_KPARAM_INFO
	.align		4
.L_97:
        /*0008*/ 	.byte	0x04, 0x17
        /*000a*/ 	.short	(.L_99 - .L_98)
.L_98:
        /*000c*/ 	.word	0x00000000
        /*0010*/ 	.short	0x0004
        /*0012*/ 	.short	0x0020
        /*0014*/ 	.byte	0x00, 0xf0, 0x11, 0x00


	//----- nvinfo : EIATTR_KPARAM_INFO
	.align		4
.L_99:
        /*0018*/ 	.byte	0x04, 0x17
        /*001a*/ 	.short	(.L_101 - .L_100)
.L_100:
        /*001c*/ 	.word	0x00000000
        /*0020*/ 	.short	0x0003
        /*0022*/ 	.short	0x0018
        /*0024*/ 	.byte	0x00, 0xf5, 0x21, 0x00


	//----- nvinfo : EIATTR_KPARAM_INFO
	.align		4
.L_101:
        /*0028*/ 	.byte	0x04, 0x17
        /*002a*/ 	.short	(.L_103 - .L_102)
.L_102:
        /*002c*/ 	.word	0x00000000
        /*0030*/ 	.short	0x0002
        /*0032*/ 	.short	0x0010
        /*0034*/ 	.byte	0x00, 0xf5, 0x21, 0x00


	//----- nvinfo : EIATTR_KPARAM_INFO
	.align		4
.L_103:
        /*0038*/ 	.byte	0x04, 0x17
        /*003a*/ 	.short	(.L_105 - .L_104)
.L_104:
        /*003c*/ 	.word	0x00000000
        /*0040*/ 	.short	0x0001
        /*0042*/ 	.short	0x0008
        /*0044*/ 	.byte	0x00, 0xf5, 0x21, 0x00


	//----- nvinfo : EIATTR_KPARAM_INFO
	.align		4
.L_105:
        /*0048*/ 	.byte	0x04, 0x17
        /*004a*/ 	.short	(.L_107 - .L_106)
.L_106:
        /*004c*/ 	.word	0x00000000
        /*0050*/ 	.short	0x0000
        /*0052*/ 	.short	0x0000
        /*0054*/ 	.byte	0x00, 0xf5, 0x21, 0x00


	//----- nvinfo : EIATTR_SPARSE_MMA_MASK
	.align		4
.L_107:
        /*0058*/ 	.byte	0x03, 0x50
        /*005a*/ 	.short	0x0000


	//----- nvinfo : EIATTR_MAXREG_COUNT
	.align		4
        /*005c*/ 	.byte	0x03, 0x1b
        /*005e*/ 	.short	0x00ff


	//----- nvinfo : EIATTR_MERCURY_ISA_VERSION
	.align		4
        /*0060*/ 	.byte	0x03, 0x5f
        /*0062*/ 	.short	0x0101


	//----- nvinfo : EIATTR_VRC_CTA_INIT_COUNT
	.align		4
        /*0064*/ 	.byte	0x02, 0x4a
	.zero		1
	.zero		1


	//----- nvinfo : EIATTR_EXIT_INSTR_OFFSETS
	.align		4
        /*0068*/ 	.byte	0x04, 0x1c
        /*006a*/ 	.short	(.L_109 - .L_108)


	//   ....[0]....
.L_108:
        /*006c*/ 	.word	0x00000180


	//   ....[1]....
        /*0070*/ 	.word	0x00000220


	//----- nvinfo : EIATTR_CRS_STACK_SIZE
	.align		4
.L_109:
        /*0074*/ 	.byte	0x04, 0x1e
        /*0076*/ 	.short	(.L_111 - .L_110)
.L_110:
        /*0078*/ 	.word	0x00000000


	//----- nvinfo : EIATTR_CBANK_PARAM_SIZE
	.align		4
.L_111:
        /*007c*/ 	.byte	0x03, 0x19
        /*007e*/ 	.short	0x0024


	//----- nvinfo : EIATTR_PARAM_CBANK
	.align		4
        /*0080*/ 	.byte	0x04, 0x0a
        /*0082*/ 	.short	(.L_113 - .L_112)
	.align		4
.L_112:
        /*0084*/ 	.word	index@(.nv.constant0._Z15DERIVATIVE_STEPPdS_S_S_i)
        /*0088*/ 	.short	0x0380
        /*008a*/ 	.short	0x0024


	//----- nvinfo : EIATTR_SW_WAR
	.align		4
.L_113:
        /*008c*/ 	.byte	0x04, 0x36
        /*008e*/ 	.short	(.L_115 - .L_114)
.L_114:
        /*0090*/ 	.word	0x00000008
.L_115:


//--------------------- .nv.callgraph             --------------------------
	.section	.nv.callgraph,"",@"SHT_CUDA_CALLGRAPH"
	.align	4
	.sectionentsize	8
	.align		4
        /*0000*/ 	.word	0x00000000
	.align		4
        /*0004*/ 	.word	0xffffffff
	.align		4
        /*0008*/ 	.word	0x00000000
	.align		4
        /*000c*/ 	.word	0xfffffffe
	.align		4
        /*0010*/ 	.word	0x00000000
	.align		4
        /*0014*/ 	.word	0xfffffffd
	.align		4
        /*0018*/ 	.word	0x00000000
	.align		4
        /*001c*/ 	.word	0xfffffffc


//--------------------- .text._Z18NORMALIZE_FUNCTIONPdS_ --------------------------
	.section	.text._Z18NORMALIZE_FUNCTIONPdS_,"ax",@progbits
	.align	128
        .global         _Z18NORMALIZE_FUNCTIONPdS_
        .type           _Z18NORMALIZE_FUNCTIONPdS_,@function
        .size           _Z18NORMALIZE_FUNCTIONPdS_,(.L_x_17 - _Z18NORMALIZE_FUNCTIONPdS_)
        .other          _Z18NORMALIZE_FUNCTIONPdS_,@"STO_CUDA_ENTRY STV_DEFAULT"
_Z18NORMALIZE_FUNCTIONPdS_:
.text._Z18NORMALIZE_FUNCTIONPdS_:
[----:B------:R-:W-:Y:S08]  /*0000*/  LDC R1, c[0x0][0x37c] ;  /* 0x0000df00ff017b82 */ /* 0x000ff00000000800 */
[----:B------:R-:W0:Y:S01]  /*0010*/  LDC.64 R6, c[0x0][0x388] ;  /* 0x0000e200ff067b82 */ /* 0x000e220000000a00 */
[----:B------:R-:W0:Y:S01]  /*0020*/  LDCU.64 UR4, c[0x0][0x358] ;  /* 0x00006b00ff0477ac */ /* 0x000e220008000a00 */
[----:B------:R-:W1:Y:S06]  /*0030*/  S2R R3, SR_TID.X ;  /* 0x0000000000037919 */ /* 0x000e6c0000002100 */
[----:B------:R-:W1:Y:S08]  /*0040*/  S2UR UR6, SR_CTAID.X ;  /* 0x00000000000679c3 */ /* 0x000e700000002500 */
[----:B------:R-:W1:Y:S01]  /*0050*/  LDC R0, c[0x0][0x360] ;  /* 0x0000d800ff007b82 */ /* 0x000e620000000800 */
[----:B0-----:R-:W2:Y:S07]  /*0060*/  LDG.E.64 R6, desc[UR4][R6.64] ;  /* 0x0000000406067981 */ /* 0x001eae000c1e1b00 */
[----:B------:R-:W0:Y:S01]  /*0070*/  LDC.64 R4, c[0x0][0x380] ;  /* 0x0000e000ff047b82 */ /* 0x000e220000000a00 */
[----:B-1----:R-:W-:-:S04]  /*0080*/  IMAD R3, R0, UR6, R3 ;  /* 0x0000000600037c24 */ /* 0x002fc8000f8e0203 */
[----:B0-----:R-:W-:-:S05]  /*0090*/  IMAD.WIDE R4, R3, 0x8, R4 ;  /* 0x0000000803047825 */ /* 0x001fca00078e0204 */
[----:B------:R-:W3:Y:S01]  /*00a0*/  LDG.E.64 R8, desc[UR4][R4.64] ;  /* 0x0000000404087981 */ /* 0x000ee2000c1e1b00 */
[----:B------:R-:W-:Y:S01]  /*00b0*/  IMAD.MOV.U32 R2, RZ, RZ, 0x1 ;  /* 0x00000001ff027424 */ /* 0x000fe200078e00ff */
[----:B------:R-:W-:Y:S01]  /*00c0*/  BSSY.RECONVERGENT B0, `(.L_x_0) ;  /* 0x0000012000007945 */ /* 0x000fe20003800200 */
[----:B--2---:R-:W0:Y:S04]  /*00d0*/  MUFU.RCP64H R3, R7 ;  /* 0x0000000700037308 */ /* 0x004e280000001800 */
[----:B0-----:R-:W-:-:S08]  /*00e0*/  DFMA R10, -R6, R2, 1 ;  /* 0x3ff00000060a742b */ /* 0x001fd00000000102 */
[----:B------:R-:W-:Y:S01]  /*00f0*/  DFMA R10, R10, R10, R10 ;  /* 0x0000000a0a0a722b */ /* 0x000fe2000000000a */
[----:B---3--:R-:W-:-:S07]  /*0100*/  FSETP.GEU.AND P1, PT, |R9|, 6.5827683646048100446e-37, PT ;  /* 0x036000000900780b */ /* 0x008fce0003f2e200 */
[----:B------:R-:W-:-:S08]  /*0110*/  DFMA R10, R2, R10, R2 ;  /* 0x0000000a020a722b */ /* 0x000fd00000000002 */
[----:B------:R-:W-:-:S08]  /*0120*/  DFMA R2, -R6, R10, 1 ;  /* 0x3ff000000602742b */ /* 0x000fd0000000010a */
[----:B------:R-:W-:-:S08]  /*0130*/  DFMA R2, R10, R2, R10 ;  /* 0x000000020a02722b */ /* 0x000fd0000000000a */
[----:B------:R-:W-:-:S08]  /*0140*/  DMUL R10, R8, R2 ;  /* 0x00000002080a7228 */ /* 0x000fd00000000000 */
[----:B------:R-:W-:-:S08]  /*0150*/  DFMA R12, -R6, R10, R8 ;  /* 0x0000000a060c722b */ /* 0x000fd00000000108 */
[----:B------:R-:W-:-:S10]  /*0160*/  DFMA R2, R2, R12, R10 ;  /* 0x0000000c0202722b */ /* 0x000fd4000000000a */
[----:B------:R-:W-:-:S05]  /*0170*/  FFMA R0, RZ, R7, R3 ;  /* 0x00000007ff007223 */ /* 0x000fca0000000003 */
[----:B------:R-:W-:-:S13]  /*0180*/  FSETP.GT.AND P0, PT, |R0|, 1.469367938527859385e-39, PT ;  /* 0x001000000000780b */ /* 0x000fda0003f04200 */
[----:B------:R-:W-:Y:S05]  /*0190*/  @P0 BRA P1, `(.L_x_1) ;  /* 0x0000000000100947 */ /* 0x000fea0000800000 */
[----:B------:R-:W-:-:S07]  /*01a0*/  MOV R0, 0x1c0 ;  /* 0x000001c000007802 */ /* 0x000fce0000000f00 */
[----:B------:R-:W-:Y:S05]  /*01b0*/  CALL.REL.NOINC `($__internal_0_$__cuda_sm20_div_rn_f64_full) ;  /* 0x0000000000147944 */ /* 0x000fea0003c00000 */
[----:B------:R-:W-:Y:S02]  /*01c0*/  IMAD.MOV.U32 R2, RZ, RZ, R12 ;  /* 0x000000ffff027224 */ /* 0x000fe400078e000c */
[----:B------:R-:W-:-:S07]  /*01d0*/  IMAD.MOV.U32 R3, RZ, RZ, R13 ;  /* 0x000000ffff037224 */ /* 0x000fce00078e000d */
.L_x_1:
[----:B------:R-:W-:Y:S05]  /*01e0*/  BSYNC.RECONVERGENT B0 ;  /* 0x0000000000007941 */ /* 0x000fea0003800200 */
.L_x_0:
[----:B------:R-:W-:Y:S01]  /*01f0*/  STG.E.64 desc[UR4][R4.64], R2 ;  /* 0x0000000204007986 */ /* 0x000fe2000c101b04 */
[----:B------:R-:W-:Y:S05]  /*0200*/  EXIT ;  /* 0x000000000000794d */ /* 0x000fea0003800000 */
        .weak           $__internal_0_$__cuda_sm20_div_rn_f64_full
        .type           $__internal_0_$__cuda_sm20_div_rn_f64_full,@function
        .size           $__internal_0_$__cuda_sm20_div_rn_f64_full,(.L_x_17 - $__internal_0_$__cuda_sm20_div_rn_f64_full)
$__internal_0_$__cuda_sm20_div_rn_f64_full:
[C---:B------:R-:W-:Y:S01]  /*0210*/  FSETP.GEU.AND P0, PT, |R7|.reuse, 1.469367938527859385e-39, PT ;  /* 0x001000000700780b */ /* 0x040fe20003f0e200 */
[----:B------:R-:W-:Y:S01]  /*0220*/  IMAD.MOV.U32 R16, RZ, RZ, 0x1 ;  /* 0x00000001ff107424 */ /* 0x000fe200078e00ff */
[----:B------:R-:W-:Y:S01]  /*0230*/  LOP3.LUT R2, R7, 0x800fffff, RZ, 0xc0, !PT ;  /* 0x800fffff07027812 */ /* 0x000fe200078ec0ff */
[----:B------:R-:W-:Y:S01]  /*0240*/  BSSY.RECONVERGENT B1, `(.L_x_2) ;  /* 0x0000055000017945 */ /* 0x000fe20003800200 */
[C---:B------:R-:W-:Y:S02]  /*0250*/  FSETP.GEU.AND P2, PT, |R9|.reuse, 1.469367938527859385e-39, PT ;  /* 0x001000000900780b */ /* 0x040fe40003f4e200 */
[----:B------:R-:W-:Y:S01]  /*0260*/  LOP3.LUT R3, R2, 0x3ff00000, RZ, 0xfc, !PT ;  /* 0x3ff0000002037812 */ /* 0x000fe200078efcff */
[----:B------:R-:W-:Y:S01]  /*0270*/  IMAD.MOV.U32 R2, RZ, RZ, R6 ;  /* 0x000000ffff027224 */ /* 0x000fe200078e0006 */
[----:B------:R-:W-:Y:S02]  /*0280*/  LOP3.LUT R12, R9, 0x7ff00000, RZ, 0xc0, !PT ;  /* 0x7ff00000090c7812 */ /* 0x000fe400078ec0ff */
[----:B------:R-:W-:-:S03]  /*0290*/  LOP3.LUT R15, R7, 0x7ff00000, RZ, 0xc0, !PT ;  /* 0x7ff00000070f7812 */ /* 0x000fc600078ec0ff */
[----:B------:R-:W-:Y:S01]  /*02a0*/  @!P0 DMUL R2, R6, 8.98846567431157953865e+307 ;  /* 0x7fe0000006028828 */ /* 0x000fe20000000000 */
[----:B------:R-:W-:-:S03]  /*02b0*/  ISETP.GE.U32.AND P1, PT, R12, R15, PT ;  /* 0x0000000f0c00720c */ /* 0x000fc60003f26070 */
[----:B------:R-:W-:Y:S01]  /*02c0*/  @!P2 LOP3.LUT R13, R7, 0x7ff00000, RZ, 0xc0, !PT ;  /* 0x7ff00000070da812 */ /* 0x000fe200078ec0ff */
[----:B------:R-:W-:Y:S01]  /*02d0*/  @!P2 IMAD.MOV.U32 R18, RZ, RZ, RZ ;  /* 0x000000ffff12a224 */ /* 0x000fe200078e00ff */
[----:B------:R-:W0:Y:S02]  /*02e0*/  MUFU.RCP64H R17, R3 ;  /* 0x0000000300117308 */ /* 0x000e240000001800 */
[----:B------:R-:W-:Y:S01]  /*02f0*/  @!P2 ISETP.GE.U32.AND P3, PT, R12, R13, PT ;  /* 0x0000000d0c00a20c */ /* 0x000fe20003f66070 */
[----:B------:R-:W-:-:S05]  /*0300*/  IMAD.MOV.U32 R13, RZ, RZ, 0x1ca00000 ;  /* 0x1ca00000ff0d7424 */ /* 0x000fca00078e00ff */
[----:B------:R-:W-:-:S04]  /*0310*/  @!P2 SEL R19, R13, 0x63400000, !P3 ;  /* 0x634000000d13a807 */ /* 0x000fc80005800000 */
[----:B------:R-:W-:-:S04]  /*0320*/  @!P2 LOP3.LUT R19, R19, 0x80000000, R9, 0xf8, !PT ;  /* 0x800000001313a812 */ /* 0x000fc800078ef809 */
[----:B------:R-:W-:Y:S01]  /*0330*/  @!P2 LOP3.LUT R19, R19, 0x100000, RZ, 0xfc, !PT ;  /* 0x001000001313a812 */ /* 0x000fe200078efcff */
[----:B0-----:R-:W-:-:S08]  /*0340*/  DFMA R10, R16, -R2, 1 ;  /* 0x3ff00000100a742b */ /* 0x001fd00000000802 */
[----:B------:R-:W-:-:S08]  /*0350*/  DFMA R10, R10, R10, R10 ;  /* 0x0000000a0a0a722b */ /* 0x000fd0000000000a */
[----:B------:R-:W-:Y:S01]  /*0360*/  DFMA R16, R16, R10, R16 ;  /* 0x0000000a1010722b */ /* 0x000fe20000000010 */
[----:B------:R-:W-:Y:S01]  /*0370*/  SEL R11, R13, 0x63400000, !P1 ;  /* 0x634000000d0b7807 */ /* 0x000fe20004800000 */
[----:B------:R-:W-:-:S03]  /*0380*/  IMAD.MOV.U32 R10, RZ, RZ, R8 ;  /* 0x000000ffff0a7224 */ /* 0x000fc600078e0008 */
[----:B------:R-:W-:-:S03]  /*0390*/  LOP3.LUT R11, R11, 0x800fffff, R9, 0xf8, !PT ;  /* 0x800fffff0b0b7812 */ /* 0x000fc600078ef809 */
[----:B------:R-:W-:-:S03]  /*03a0*/  DFMA R20, R16, -R2, 1 ;  /* 0x3ff000001014742b */ /* 0x000fc60000000802 */
[----:B------:R-:W-:-:S05]  /*03b0*/  @!P2 DFMA R10, R10, 2, -R18 ;  /* 0x400000000a0aa82b */ /* 0x000fca0000000812 */
[----:B------:R-:W-:Y:S01]  /*03c0*/  DFMA R16, R16, R20, R16 ;  /* 0x000000141010722b */ /* 0x000fe20000000010 */
[----:B------:R-:W-:Y:S02]  /*03d0*/  IMAD.MOV.U32 R21, RZ, RZ, R12 ;  /* 0x000000ffff157224 */ /* 0x000fe400078e000c */
[----:B------:R-:W-:Y:S01]  /*03e0*/  IMAD.MOV.U32 R20, RZ, RZ, R15 ;  /* 0x000000ffff147224 */ /* 0x000fe200078e000f */
[----:B------:R-:W-:Y:S02]  /*03f0*/  @!P0 LOP3.LUT R20, R3, 0x7ff00000, RZ, 0xc0, !PT ;  /* 0x7ff0000003148812 */ /* 0x000fe400078ec0ff */
[----:B------:R-:W-:Y:S02]  /*0400*/  @!P2 LOP3.LUT R21, R11, 0x7ff00000, RZ, 0xc0, !PT ;  /* 0x7ff000000b15a812 */ /* 0x000fe400078ec0ff */
[----:B------:R-:W-:Y:S01]  /*0410*/  DMUL R18, R16, R10 ;  /* 0x0000000a10127228 */ /* 0x000fe20000000000 */
[----:B------:R-:W-:Y:S02]  /*0420*/  VIADD R23, R20, 0xffffffff ;  /* 0xffffffff14177836 */ /* 0x000fe40000000000 */
[----:B------:R-:W-:-:S05]  /*0430*/  VIADD R22, R21, 0xffffffff ;  /* 0xffffffff15167836 */ /* 0x000fca0000000000 */
[----:B------:R-:W-:Y:S01]  /*0440*/  DFMA R14, R18, -R2, R10 ;  /* 0x80000002120e722b */ /* 0x000fe2000000000a */
[----:B------:R-:W-:-:S04]  /*0450*/  ISETP.GT.U32.AND P0, PT, R22, 0x7feffffe, PT ;  /* 0x7feffffe1600780c */ /* 0x000fc80003f04070 */
[----:B------:R-:W-:-:S03]  /*0460*/  ISETP.GT.U32.OR P0, PT, R23, 0x7feffffe, P0 ;  /* 0x7feffffe1700780c */ /* 0x000fc60000704470 */
[----:B------:R-:W-:-:S10]  /*0470*/  DFMA R14, R16, R14, R18 ;  /* 0x0000000e100e722b */ /* 0x000fd40000000012 */
[----:B------:R-:W-:Y:S05]  /*0480*/  @P0 BRA `(.L_x_3) ;  /* 0x00000000006c0947 */ /* 0x000fea0003800000 */
[----:B------:R-:W-:-:S04]  /*0490*/  LOP3.LUT R9, R7, 0x7ff00000, RZ, 0xc0, !PT ;  /* 0x7ff0000007097812 */ /* 0x000fc800078ec0ff */
[CC--:B------:R-:W-:Y:S02]  /*04a0*/  VIADDMNMX R8, R12.reuse, -R9.reuse, 0xb9600000, !PT ;  /* 0xb96000000c087446 */ /* 0x0c0fe40007800909 */
[----:B------:R-:W-:Y:S02]  /*04b0*/  ISETP.GE.U32.AND P0, PT, R12, R9, PT ;  /* 0x000000090c00720c */ /* 0x000fe40003f06070 */
[----:B------:R-:W-:Y:S02]  /*04c0*/  VIMNMX R8, PT, PT, R8, 0x46a00000, PT ;  /* 0x46a0000008087848 */ /* 0x000fe40003fe0100 */
[----:B------:R-:W-:-:S05]  /*04d0*/  SEL R13, R13, 0x63400000, !P0 ;  /* 0x634000000d0d7807 */ /* 0x000fca0004000000 */
[----:B------:R-:W-:Y:S02]  /*04e0*/  IMAD.IADD R16, R8, 0x1, -R13 ;  /* 0x0000000108107824 */ /* 0x000fe400078e0a0d */
[----:B------:R-:W-:Y:S02]  /*04f0*/  IMAD.MOV.U32 R8, RZ, RZ, RZ ;  /* 0x000000ffff087224 */ /* 0x000fe400078e00ff */
[----:B------:R-:W-:-:S06]  /*0500*/  VIADD R9, R16, 0x7fe00000 ;  /* 0x7fe0000010097836 */ /* 0x000fcc0000000000 */
[----:B------:R-:W-:-:S10]  /*0510*/  DMUL R12, R14, R8 ;  /* 0x000000080e0c7228 */ /* 0x000fd40000000000 */
[----:B------:R-:W-:-:S13]  /*0520*/  FSETP.GTU.AND P0, PT, |R13|, 1.469367938527859385e-39, PT ;  /* 0x001000000d00780b */ /* 0x000fda0003f0c200 */
[----:B------:R-:W-:Y:S05]  /*0530*/  @P0 BRA `(.L_x_4) ;  /* 0x0000000000940947 */ /* 0x000fea0003800000 */
[----:B------:R-:W-:Y:S01]  /*0540*/  DFMA R2, R14, -R2, R10 ;  /* 0x800000020e02722b */ /* 0x000fe2000000000a */
[----:B------:R-:W-:-:S09]  /*0550*/  IMAD.MOV.U32 R8, RZ, RZ, RZ ;  /* 0x000000ffff087224 */ /* 0x000fd200078e00ff */
[C---:B------:R-:W-:Y:S02]  /*0560*/  FSETP.NEU.AND P0, PT, R3.reuse, RZ, PT ;  /* 0x000000ff0300720b */ /* 0x040fe40003f0d000 */
[----:B------:R-:W-:-:S04]  /*0570*/  LOP3.LUT R7, R3, 0x80000000, R7, 0x48, !PT ;  /* 0x8000000003077812 */ /* 0x000fc800078e4807 */
[----:B------:R-:W-:-:S07]  /*0580*/  LOP3.LUT R9, R7, R9, RZ, 0xfc, !PT ;  /* 0x0000000907097212 */ /* 0x000fce00078efcff */
[----:B------:R-:W-:Y:S05]  /*0590*/  @!P0 BRA `(.L_x_4) ;  /* 0x00000000007c8947 */ /* 0x000fea0003800000 */
[----:B------:R-:W-:Y:S01]  /*05a0*/  IMAD.MOV R3, RZ, RZ, -R16 ;  /* 0x000000ffff037224 */ /* 0x000fe200078e0a10 */
[----:B------:R-:W-:Y:S01]  /*05b0*/  DMUL.RP R8, R14, R8 ;  /* 0x000000080e087228 */ /* 0x000fe20000008000 */
[----:B------:R-:W-:-:S06]  /*05c0*/  IMAD.MOV.U32 R2, RZ, RZ, RZ ;  /* 0x000000ffff027224 */ /* 0x000fcc00078e00ff */
[----:B------:R-:W-:-:S03]  /*05d0*/  DFMA R2, R12, -R2, R14 ;  /* 0x800000020c02722b */ /* 0x000fc6000000000e */
[----:B------:R-:W-:-:S03]  /*05e0*/  LOP3.LUT R7, R9, R7, RZ, 0x3c, !PT ;  /* 0x0000000709077212 */ /* 0x000fc600078e3cff */
[----:B------:R-:W-:-:S04]  /*05f0*/  IADD3 R2, PT, PT, -R16, -0x43300000, RZ ;  /* 0xbcd0000010027810 */ /* 0x000fc80007ffe1ff */
[----:B------:R-:W-:-:S04]  /*0600*/  FSETP.NEU.AND P0, PT, |R3|, R2, PT ;  /* 0x000000020300720b */ /* 0x000fc80003f0d200 */
[----:B------:R-:W-:Y:S02]  /*0610*/  FSEL R12, R8, R12, !P0 ;  /* 0x0000000c080c7208 */ /* 0x000fe40004000000 */
[----:B------:R-:W-:Y:S01]  /*0620*/  FSEL R13, R7, R13, !P0 ;  /* 0x0000000d070d7208 */ /* 0x000fe20004000000 */
[----:B------:R-:W-:Y:S06]  /*0630*/  BRA `(.L_x_4) ;  /* 0x0000000000547947 */ /* 0x000fec0003800000 */
.L_x_3:
[----:B------:R-:W-:-:S14]  /*0640*/  DSETP.NAN.AND P0, PT, R8, R8, PT ;  /* 0x000000080800722a */ /* 0x000fdc0003f08000 */
[----:B------:R-:W-:Y:S05]  /*0650*/  @P0 BRA `(.L_x_5) ;  /* 0x0000000000440947 */ /* 0x000fea0003800000 */
[----:B------:R-:W-:-:S14]  /*0660*/  DSETP.NAN.AND P0, PT, R6, R6, PT ;  /* 0x000000060600722a */ /* 0x000fdc0003f08000 */
[----:B------:R-:W-:Y:S05]  /*0670*/  @P0 BRA `(.L_x_6) ;  /* 0x0000000000300947 */ /* 0x000fea0003800000 */
[----:B------:R-:W-:Y:S01]  /*0680*/  ISETP.NE.AND P0, PT, R21, R20, PT ;  /* 0x000000141500720c */ /* 0x000fe20003f05270 */
[----:B------:R-:W-:Y:S02]  /*0690*/  IMAD.MOV.U32 R12, RZ, RZ, 0x0 ;  /* 0x00000000ff0c7424 */ /* 0x000fe400078e00ff */
[----:B------:R-:W-:-:S10]  /*06a0*/  IMAD.MOV.U32 R13, RZ, RZ, -0x80000 ;  /* 0xfff80000ff0d7424 */ /* 0x000fd400078e00ff */
[----:B------:R-:W-:Y:S05]  /*06b0*/  @!P0 BRA `(.L_x_4) ;  /* 0x0000000000348947 */ /* 0x000fea0003800000 */
[----:B------:R-:W-:Y:S02]  /*06c0*/  ISETP.NE.AND P0, PT, R21, 0x7ff00000, PT ;  /* 0x7ff000001500780c */ /* 0x000fe40003f05270 */
[----:B------:R-:W-:Y:S02]  /*06d0*/  LOP3.LUT R13, R9, 0x80000000, R7, 0x48, !PT ;  /* 0x80000000090d7812 */ /* 0x000fe400078e4807 */
[----:B------:R-:W-:-:S13]  /*06e0*/  ISETP.EQ.OR P0, PT, R20, RZ, !P0 ;  /* 0x000000ff1400720c */ /* 0x000fda0004702670 */
[----:B------:R-:W-:Y:S01]  /*06f0*/  @P0 LOP3.LUT R2, R13, 0x7ff00000, RZ, 0xfc, !PT ;  /* 0x7ff000000d020812 */ /* 0x000fe200078efcff */
[----:B------:R-:W-:Y:S02]  /*0700*/  @!P0 IMAD.MOV.U32 R12, RZ, RZ, RZ ;  /* 0x000000ffff0c8224 */ /* 0x000fe400078e00ff */
[----:B------:R-:W-:Y:S02]  /*0710*/  @P0 IMAD.MOV.U32 R12, RZ, RZ, RZ ;  /* 0x000000ffff0c0224 */ /* 0x000fe400078e00ff */
[----:B------:R-:W-:Y:S01]  /*0720*/  @P0 IMAD.MOV.U32 R13, RZ, RZ, R2 ;  /* 0x000000ffff0d0224 */ /* 0x000fe200078e0002 */
[----:B------:R-:W-:Y:S06]  /*0730*/  BRA `(.L_x_4) ;  /* 0x0000000000147947 */ /* 0x000fec0003800000 */
.L_x_6:
[----:B------:R-:W-:Y:S01]  /*0740*/  LOP3.LUT R13, R7, 0x80000, RZ, 0xfc, !PT ;  /* 0x00080000070d7812 */ /* 0x000fe200078efcff */
[----:B------:R-:W-:Y:S01]  /*0750*/  IMAD.MOV.U32 R12, RZ, RZ, R6 ;  /* 0x000000ffff0c7224 */ /* 0x000fe200078e0006 */
[----:B------:R-:W-:Y:S06]  /*0760*/  BRA `(.L_x_4) ;  /* 0x0000000000087947 */ /* 0x000fec0003800000 */
.L_x_5:
[----:B------:R-:W-:Y:S01]  /*0770*/  LOP3.LUT R13, R9, 0x80000, RZ, 0xfc, !PT ;  /* 0x00080000090d7812 */ /* 0x000fe200078efcff */
[----:B------:R-:W-:-:S07]  /*0780*/  IMAD.MOV.U32 R12, RZ, RZ, R8 ;  /* 0x000000ffff0c7224 */ /* 0x000fce00078e0008 */
.L_x_4:
[----:B------:R-:W-:Y:S05]  /*0790*/  BSYNC.RECONVERGENT B1 ;  /* 0x0000000000017941 */ /* 0x000fea0003800200 */
.L_x_2:
[----:B------:R-:W-:Y:S02]  /*07a0*/  IMAD.MOV.U32 R2, RZ, RZ, R0 ;  /* 0x000000ffff027224 */ /* 0x000fe400078e0000 */
[----:B------:R-:W-:-:S04]  /*07b0*/  IMAD.MOV.U32 R3, RZ, RZ, 0x0 ;  /* 0x00000000ff037424 */ /* 0x000fc800078e00ff */
[----:B------:R-:W-:Y:S05]  /*07c0*/  RET.REL.NODEC R2 `(_Z18NORMALIZE_FUNCTIONPdS_) ;  /* 0xfffffff8020c7950 */ /* 0x000fea0003c3ffff */
.L_x_7:
[----:B------:R-:W-:-:S00]  /*07d0*/  BRA `(.L_x_7) ;  /* 0xfffffffc00fc7947 */ /* 0x000fc0000383ffff */
[----:B------:R-:W-:-:S00]  /*07e0*/  NOP ;  /* 0x0000000000007918 */ /* 0x000fc00000000000 */
        /* <DEDUP_REMOVED lines=9> */
.L_x_17:


//--------------------- .text._Z18NORMALIZE_CONSTANTPdS_ --------------------------
	.section	.text._Z18NORMALIZE_CONSTANTPdS_,"ax",@progbits
	.align	128
        .global         _Z18NORMALIZE_CONSTANTPdS_
        .type           _Z18NORMALIZE_CONSTANTPdS_,@function
        .size           _Z18NORMALIZE_CONSTANTPdS_,(.L_x_18 - _Z18NORMALIZE_CONSTANTPdS_)
        .other          _Z18NORMALIZE_CONSTANTPdS_,@"STO_CUDA_ENTRY STV_DEFAULT"
_Z18NORMALIZE_CONSTANTPdS_:
.text._Z18NORMALIZE_CONSTANTPdS_:
[----:B------:R-:W-:Y:S01]  /*0000*/  LDC R1, c[0x0][0x37c] ;  /* 0x0000df00ff017b82 */ /* 0x000fe20000000800 */
[----:B------:R-:W0:Y:S07]  /*0010*/  S2R R5, SR_TID.X ;  /* 0x0000000000057919 */ /* 0x000e2e0000002100 */
[----:B------:R-:W0:Y:S01]  /*0020*/  S2UR UR6, SR_CTAID.X ;  /* 0x00000000000679c3 */ /* 0x000e220000002500 */
[----:B------:R-:W1:Y:S07]  /*0030*/  LDCU.64 UR4, c[0x0][0x358] ;  /* 0x00006b00ff0477ac */ /* 0x000e6e0008000a00 */
[----:B------:R-:W0:Y:S08]  /*0040*/  LDC R0, c[0x0][0x360] ;  /* 0x0000d800ff007b82 */ /* 0x000e300000000800 */
[----:B------:R-:W2:Y:S01]  /*0050*/  LDC.64 R2, c[0x0][0x380] ;  /* 0x0000e000ff027b82 */ /* 0x000ea20000000a00 */
[----:B0-----:R-:W-:-:S04]  /*0060*/  IMAD R5, R0, UR6, R5 ;  /* 0x0000000600057c24 */ /* 0x001fc8000f8e0205 */
[----:B--2---:R-:W-:-:S06]  /*0070*/  IMAD.WIDE R2, R5, 0x8, R2 ;  /* 0x0000000805027825 */ /* 0x004fcc00078e0202 */
[----:B-1----:R-:W5:Y:S01]  /*0080*/  LDG.E.64 R2, desc[UR4][R2.64] ;  /* 0x0000000402027981 */ /* 0x002f62000c1e1b00 */
[----:B------:R-:W-:Y:S01]  /*0090*/  BSSY.RECONVERGENT B0, `(.L_x_8) ;  /* 0x0000003000007945 */ /* 0x000fe20003800200 */
[----:B------:R-:W-:-:S07]  /*00a0*/  MOV R0, 0xc0 ;  /* 0x000000c000007802 */ /* 0x000fce0000000f00 */
[----:B-----5:R-:W-:Y:S05]  /*00b0*/  CALL.REL.NOINC `($_Z18NORMALIZE_CONSTANTPdS_$__internal_accurate_pow) ;  /* 0x0000000000647944 */ /* 0x020fea0003c00000 */
[----:B------:R-:W-:Y:S05]  /*00c0*/  BSYNC.RECONVERGENT B0 ;  /* 0x0000000000007941 */ /* 0x000fea0003800200 */
.L_x_8:
[----:B------:R-:W0:Y:S02]  /*00d0*/  LDC.64 R6, c[0x0][0x388] ;  /* 0x0000e200ff067b82 */ /* 0x000e240000000a00 */
[----:B0-----:R0:W5:Y:S01]  /*00e0*/  LDG.E.64 R8, desc[UR4][R6.64] ;  /* 0x0000000406087981 */ /* 0x001162000c1e1b00 */
[C---:B------:R-:W-:Y:S01]  /*00f0*/  DADD R4, R2.reuse, 2 ;  /* 0x4000000002047429 */ /* 0x040fe20000000000 */
[----:B------:R-:W-:Y:S01]  /*0100*/  BSSY.RECONVERGENT B0, `(.L_x_9) ;  /* 0x000000f000007945 */ /* 0x000fe20003800200 */
[C---:B------:R-:W-:Y:S02]  /*0110*/  DSETP.NEU.AND P1, PT, R2.reuse, RZ, PT ;  /* 0x000000ff0200722a */ /* 0x040fe40003f2d000 */
[----:B------:R-:W-:-:S06]  /*0120*/  DSETP.NEU.AND P0, PT, R2, 1, PT ;  /* 0x3ff000000200742a */ /* 0x000fcc0003f0d000 */
[----:B------:R-:W-:Y:S01]  /*0130*/  LOP3.LUT R4, R5, 0x7ff00000, RZ, 0xc0, !PT ;  /* 0x7ff0000005047812 */ /* 0x000fe200078ec0ff */
[----:B------:R-:W-:-:S03]  /*0140*/  IMAD.MOV.U32 R5, RZ, RZ, R11 ;  /* 0x000000ffff057224 */ /* 0x000fc600078e000b */
[----:B------:R-:W-:Y:S01]  /*0150*/  ISETP.NE.AND P2, PT, R4, 0x7ff00000, PT ;  /* 0x7ff000000400780c */ /* 0x000fe20003f45270 */
[----:B------:R-:W-:Y:S01]  /*0160*/  IMAD.MOV.U32 R4, RZ, RZ, R10 ;  /* 0x000000ffff047224 */ /* 0x000fe200078e000a */
[----:B------:R-:W-:-:S11]  /*0170*/  @!P1 CS2R R4, SRZ ;  /* 0x0000000000049805 */ /* 0x000fd6000001ff00 */
[----:B0-----:R-:W-:Y:S05]  /*0180*/  @P2 BRA `(.L_x_10) ;  /* 0x0000000000182947 */ /* 0x001fea0003800000 */
[----:B------:R-:W-:-:S14]  /*0190*/  DSETP.NAN.AND P1, PT, R2, R2, PT ;  /* 0x000000020200722a */ /* 0x000fdc0003f28000 */
[----:B------:R-:W-:Y:S01]  /*01a0*/  @P1 DADD R4, R2, 2 ;  /* 0x4000000002041429 */ /* 0x000fe20000000000 */
[----:B------:R-:W-:Y:S10]  /*01b0*/  @P1 BRA `(.L_x_10) ;  /* 0x00000000000c1947 */ /* 0x000ff40003800000 */
[----:B------:R-:W-:-:S14]  /*01c0*/  DSETP.NEU.AND P1, PT, |R2|, +INF , PT ;  /* 0x7ff000000200742a */ /* 0x000fdc0003f2d200 */
[----:B------:R-:W-:Y:S02]  /*01d0*/  @!P1 IMAD.MOV.U32 R4, RZ, RZ, 0x0 ;  /* 0x00000000ff049424 */ /* 0x000fe400078e00ff */
[----:B------:R-:W-:-:S07]  /*01e0*/  @!P1 IMAD.MOV.U32 R5, RZ, RZ, 0x7ff00000 ;  /* 0x7ff00000ff059424 */ /* 0x000fce00078e00ff */
.L_x_10:
[----:B------:R-:W-:Y:S05]  /*01f0*/  BSYNC.RECONVERGENT B0 ;  /* 0x0000000000007941 */ /* 0x000fea0003800200 */
.L_x_9:
[----:B------:R-:W-:Y:S02]  /*0200*/  FSEL R2, R4, RZ, P0 ;  /* 0x000000ff04027208 */ /* 0x000fe40000000000 */
[----:B------:R-:W-:-:S06]  /*0210*/  FSEL R3, R5, 1.875, P0 ;  /* 0x3ff0000005037808 */ /* 0x000fcc0000000000 */
[----:B-----5:R-:W-:-:S07]  /*0220*/  DADD R8, R8, R2 ;  /* 0x0000000008087229 */ /* 0x020fce0000000002 */
[----:B------:R-:W-:Y:S01]  /*0230*/  STG.E.64 desc[UR4][R6.64], R8 ;  /* 0x0000000806007986 */ /* 0x000fe2000c101b04 */
[----:B------:R-:W-:Y:S05]  /*0240*/  EXIT ;  /* 0x000000000000794d */ /* 0x000fea0003800000 */
        .type           $_Z18NORMALIZE_CONSTANTPdS_$__internal_accurate_pow,@function
        .size           $_Z18NORMALIZE_CONSTANTPdS_$__internal_accurate_pow,(.L_x_18 - $_Z18NORMALIZE_CONSTANTPdS_$__internal_accurate_pow)
$_Z18NORMALIZE_CONSTANTPdS_$__internal_accurate_pow:
[----:B------:R-:W-:Y:S01]  /*0250*/  DADD R6, -RZ, |R2| ;  /* 0x00000000ff067229 */ /* 0x000fe20000000502 */
[----:B------:R-:W-:Y:S01]  /*0260*/  MOV R14, RZ ;  /* 0x000000ff000e7202 */ /* 0x000fe20000000f00 */
[----:B------:R-:W-:Y:S01]  /*0270*/  IMAD.MOV.U32 R10, RZ, RZ, 0x41ad3b5a ;  /* 0x41ad3b5aff0a7424 */ /* 0x000fe200078e00ff */
[----:B------:R-:W-:Y:S01]  /*0280*/  UMOV UR6, 0x7d2cafe2 ;  /* 0x7d2cafe200067882 */ /* 0x000fe20000000000 */
[----:B------:R-:W-:Y:S01]  /*0290*/  IMAD.MOV.U32 R11, RZ, RZ, 0x3ed0f5d2 ;  /* 0x3ed0f5d2ff0b7424 */ /* 0x000fe200078e00ff */
[----:B------:R-:W-:Y:S01]  /*02a0*/  UMOV UR7, 0x3eb0f5ff ;  /* 0x3eb0f5ff00077882 */ /* 0x000fe20000000000 */
[----:B------:R-:W-:Y:S01]  /*02b0*/  UMOV UR8, 0x3b39803f ;  /* 0x3b39803f00087882 */ /* 0x000fe20000000000 */
[----:B------:R-:W-:-:S03]  /*02c0*/  UMOV UR9, 0x3c7abc9e ;  /* 0x3c7abc9e00097882 */ /* 0x000fc60000000000 */
[----:B------:R-:W-:Y:S01]  /*02d0*/  ISETP.GT.U32.AND P0, PT, R7, 0xfffff, PT ;  /* 0x000fffff0700780c */ /* 0x000fe20003f04070 */
[----:B------:R-:W-:-:S12]  /*02e0*/  IMAD.MOV.U32 R4, RZ, RZ, R7 ;  /* 0x000000ffff047224 */ /* 0x000fd800078e0007 */
[----:B------:R-:W-:-:S10]  /*02f0*/  @!P0 DMUL R20, R6, 1.80143985094819840000e+16 ;  /* 0x4350000006148828 */ /* 0x000fd40000000000 */
[----:B------:R-:W-:Y:S01]  /*0300*/  @!P0 MOV R4, R21 ;  /* 0x0000001500048202 */ /* 0x000fe20000000f00 */
[----:B------:R-:W-:-:S03]  /*0310*/  @!P0 IMAD.MOV.U32 R6, RZ, RZ, R20 ;  /* 0x000000ffff068224 */ /* 0x000fc600078e0014 */
[----:B------:R-:W-:Y:S01]  /*0320*/  LOP3.LUT R4, R4, 0x800fffff, RZ, 0xc0, !PT ;  /* 0x800fffff04047812 */ /* 0x000fe200078ec0ff */
[----:B------:R-:W-:Y:S01]  /*0330*/  IMAD.MOV.U32 R12, RZ, RZ, R6 ;  /* 0x000000ffff0c7224 */ /* 0x000fe200078e0006 */
[----:B------:R-:W-:Y:S02]  /*0340*/  SHF.R.U32.HI R6, RZ, 0x14, R7 ;  /* 0x00000014ff067819 */ /* 0x000fe40000011607 */
[----:B------:R-:W-:Y:S02]  /*0350*/  LOP3.LUT R13, R4, 0x3ff00000, RZ, 0xfc, !PT ;  /* 0x3ff00000040d7812 */ /* 0x000fe400078efcff */
[----:B------:R-:W-:Y:S02]  /*0360*/  @!P0 LEA.HI R6, R21, 0xffffffca, RZ, 0xc ;  /* 0xffffffca15068811 */ /* 0x000fe400078f60ff */
[----:B------:R-:W-:Y:S02]  /*0370*/  ISETP.GE.U32.AND P1, PT, R13, 0x3ff6a09f, PT ;  /* 0x3ff6a09f0d00780c */ /* 0x000fe40003f26070 */
[----:B------:R-:W-:-:S11]  /*0380*/  IADD3 R7, PT, PT, R6, -0x3ff, RZ ;  /* 0xfffffc0106077810 */ /* 0x000fd60007ffe0ff */
[----:B------:R-:W-:Y:S02]  /*0390*/  @P1 VIADD R5, R13, 0xfff00000 ;  /* 0xfff000000d051836 */ /* 0x000fe40000000000 */
[----:B------:R-:W-:Y:S02]  /*03a0*/  @P1 VIADD R7, R6, 0xfffffc02 ;  /* 0xfffffc0206071836 */ /* 0x000fe40000000000 */
[----:B------:R-:W-:-:S03]  /*03b0*/  @P1 IMAD.MOV.U32 R13, RZ, RZ, R5 ;  /* 0x000000ffff0d1224 */ /* 0x000fc600078e0005 */
[----:B------:R-:W-:Y:S01]  /*03c0*/  LOP3.LUT R6, R7, 0x80000000, RZ, 0x3c, !PT ;  /* 0x8000000007067812 */ /* 0x000fe200078e3cff */
[----:B------:R-:W-:Y:S02]  /*03d0*/  IMAD.MOV.U32 R7, RZ, RZ, 0x43300000 ;  /* 0x43300000ff077424 */ /* 0x000fe400078e00ff */
[C---:B------:R-:W-:Y:S02]  /*03e0*/  DADD R8, R12.reuse, 1 ;  /* 0x3ff000000c087429 */ /* 0x040fe40000000000 */
[----:B------:R-:W-:-:S04]  /*03f0*/  DADD R12, R12, -1 ;  /* 0xbff000000c0c7429 */ /* 0x000fc80000000000 */
[----:B------:R-:W0:Y:S02]  /*0400*/  MUFU.RCP64H R15, R9 ;  /* 0x00000009000f7308 */ /* 0x000e240000001800 */
[----:B0-----:R-:W-:-:S08]  /*0410*/  DFMA R4, -R8, R14, 1 ;  /* 0x3ff000000804742b */ /* 0x001fd0000000010e */
[----:B------:R-:W-:-:S08]  /*0420*/  DFMA R4, R4, R4, R4 ;  /* 0x000000040404722b */ /* 0x000fd00000000004 */
[----:B------:R-:W-:-:S08]  /*0430*/  DFMA R14, R14, R4, R14 ;  /* 0x000000040e0e722b */ /* 0x000fd0000000000e */
[----:B------:R-:W-:-:S08]  /*0440*/  DMUL R4, R12, R14 ;  /* 0x0000000e0c047228 */ /* 0x000fd00000000000 */
[----:B------:R-:W-:-:S08]  /*0450*/  DFMA R4, R12, R14, R4 ;  /* 0x0000000e0c04722b */ /* 0x000fd00000000004 */
[----:B------:R-:W-:-:S08]  /*0460*/  DMUL R16, R4, R4 ;  /* 0x0000000404107228 */ /* 0x000fd00000000000 */
[----:B------:R-:W-:Y:S01]  /*0470*/  DFMA R8, R16, UR6, R10 ;  /* 0x0000000610087c2b */ /* 0x000fe2000800000a */
[----:B------:R-:W-:Y:S01]  /*0480*/  UMOV UR6, 0x75488a3f ;  /* 0x75488a3f00067882 */ /* 0x000fe20000000000 */
[----:B------:R-:W-:Y:S01]  /*0490*/  UMOV UR7, 0x3ef3b20a ;  /* 0x3ef3b20a00077882 */ /* 0x000fe20000000000 */
[----:B------:R-:W-:-:S05]  /*04a0*/  DADD R10, R12, -R4 ;  /* 0x000000000c0a7229 */ /* 0x000fca0000000804 */
[----:B------:R-:W-:Y:S01]  /*04b0*/  DFMA R8, R16, R8, UR6 ;  /* 0x0000000610087e2b */ /* 0x000fe20008000008 */
[----:B------:R-:W-:Y:S01]  /*04c0*/  UMOV UR6, 0xe4faecd5 ;  /* 0xe4faecd500067882 */ /* 0x000fe20000000000 */
[----:B------:R-:W-:Y:S01]  /*04d0*/  UMOV UR7, 0x3f1745cd ;  /* 0x3f1745cd00077882 */ /* 0x000fe20000000000 */
[----:B------:R-:W-:Y:S02]  /*04e0*/  DADD R22, R10, R10 ;  /* 0x000000000a167229 */ /* 0x000fe4000000000a */
[----:B------:R-:W-:-:S03]  /*04f0*/  DMUL R10, R4, R4 ;  /* 0x00000004040a7228 */ /* 0x000fc60000000000 */
[----:B------:R-:W-:Y:S01]  /*0500*/  DFMA R8, R16, R8, UR6 ;  /* 0x0000000610087e2b */ /* 0x000fe20008000008 */
[----:B------:R-:W-:Y:S01]  /*0510*/  UMOV UR6, 0x258a578b ;  /* 0x258a578b00067882 */ /* 0x000fe20000000000 */
[----:B------:R-:W-:Y:S01]  /*0520*/  UMOV UR7, 0x3f3c71c7 ;  /* 0x3f3c71c700077882 */ /* 0x000fe20000000000 */
[----:B------:R-:W-:Y:S02]  /*0530*/  DFMA R22, R12, -R4, R22 ;  /* 0x800000040c16722b */ /* 0x000fe40000000016 */
[----:B------:R-:W-:-:S03]  /*0540*/  DMUL R12, R4, R10 ;  /* 0x0000000a040c7228 */ /* 0x000fc60000000000 */
[----:B------:R-:W-:Y:S01]  /*0550*/  DFMA R8, R16, R8, UR6 ;  /* 0x0000000610087e2b */ /* 0x000fe20008000008 */
[----:B------:R-:W-:Y:S01]  /*0560*/  UMOV UR6, 0x9242b910 ;  /* 0x9242b91000067882 */ /* 0x000fe20000000000 */
[----:B------:R-:W-:Y:S01]  /*0570*/  UMOV UR7, 0x3f624924 ;  /* 0x3f62492400077882 */ /* 0x000fe20000000000 */
[----:B------:R-:W-:Y:S02]  /*0580*/  DMUL R14, R14, R22 ;  /* 0x000000160e0e7228 */ /* 0x000fe40000000000 */
[----:B------:R-:W-:-:S03]  /*0590*/  DFMA R22, R4, R10, -R12 ;  /* 0x0000000a0416722b */ /* 0x000fc6000000080c */
[----:B------:R-:W-:Y:S01]  /*05a0*/  DFMA R8, R16, R8, UR6 ;  /* 0x0000000610087e2b */ /* 0x000fe20008000008 */
[----:B------:R-:W-:Y:S01]  /*05b0*/  UMOV UR6, 0x99999dfb ;  /* 0x99999dfb00067882 */ /* 0x000fe20000000000 */
[----:B------:R-:W-:-:S03]  /*05c0*/  UMOV UR7, 0x3f899999 ;  /* 0x3f89999900077882 */ /* 0x000fc60000000000 */
[----:B------:R-:W-:Y:S01]  /*05d0*/  VIADD R27, R15, 0x100000 ;  /* 0x001000000f1b7836 */ /* 0x000fe20000000000 */
[----:B------:R-:W-:Y:S01]  /*05e0*/  DFMA R22, R14, R10, R22 ;  /* 0x0000000a0e16722b */ /* 0x000fe20000000016 */
[----:B------:R-:W-:Y:S01]  /*05f0*/  IMAD.MOV.U32 R26, RZ, RZ, R14 ;  /* 0x000000ffff1a7224 */ /* 0x000fe200078e000e */
[----:B------:R-:W-:Y:S01]  /*0600*/  DFMA R18, R16, R8, UR6 ;  /* 0x0000000610127e2b */ /* 0x000fe20008000008 */
[----:B------:R-:W-:Y:S01]  /*0610*/  UMOV UR6, 0x55555555 ;  /* 0x5555555500067882 */ /* 0x000fe20000000000 */
[----:B------:R-:W-:-:S06]  /*0620*/  UMOV UR7, 0x3fb55555 ;  /* 0x3fb5555500077882 */ /* 0x000fcc0000000000 */
[----:B------:R-:W-:-:S08]  /*0630*/  DFMA R8, R16, R18, UR6 ;  /* 0x0000000610087e2b */ /* 0x000fd00008000012 */
[----:B------:R-:W-:Y:S01]  /*0640*/  DADD R24, -R8, UR6 ;  /* 0x0000000608187e29 */ /* 0x000fe20008000100 */
[----:B------:R-:W-:Y:S01]  /*0650*/  UMOV UR6, 0xb9e7b0 ;  /* 0x00b9e7b000067882 */ /* 0x000fe20000000000 */
[----:B------:R-:W-:-:S06]  /*0660*/  UMOV UR7, 0x3c46a4cb ;  /* 0x3c46a4cb00077882 */ /* 0x000fcc0000000000 */
[----:B------:R-:W-:Y:S02]  /*0670*/  DFMA R16, R16, R18, R24 ;  /* 0x000000121010722b */ /* 0x000fe40000000018 */
[----:B------:R-:W-:-:S06]  /*0680*/  DFMA R24, R4, R4, -R10 ;  /* 0x000000040418722b */ /* 0x000fcc000000080a */
[----:B------:R-:W-:Y:S01]  /*0690*/  DADD R16, R16, -UR6 ;  /* 0x8000000610107e29 */ /* 0x000fe20008000000 */
[----:B------:R-:W-:Y:S01]  /*06a0*/  UMOV UR6, 0x80000000 ;  /* 0x8000000000067882 */ /* 0x000fe20000000000 */
[----:B------:R-:W-:Y:S01]  /*06b0*/  DFMA R24, R4, R26, R24 ;  /* 0x0000001a0418722b */ /* 0x000fe20000000018 */
[----:B------:R-:W-:-:S05]  /*06c0*/  UMOV UR7, 0x43300000 ;  /* 0x4330000000077882 */ /* 0x000fca0000000000 */
[----:B------:R-:W-:Y:S02]  /*06d0*/  DADD R18, R8, R16 ;  /* 0x0000000008127229 */ /* 0x000fe40000000010 */
[----:B------:R-:W-:-:S06]  /*06e0*/  DFMA R22, R4, R24, R22 ;  /* 0x000000180416722b */ /* 0x000fcc0000000016 */
[----:B------:R-:W-:Y:S02]  /*06f0*/  DMUL R10, R18, R12 ;  /* 0x0000000c120a7228 */ /* 0x000fe40000000000 */
[----:B------:R-:W-:-:S06]  /*0700*/  DADD R8, R8, -R18 ;  /* 0x0000000008087229 */ /* 0x000fcc0000000812 */
[----:B------:R-:W-:Y:S02]  /*0710*/  DFMA R24, R18, R12, -R10 ;  /* 0x0000000c1218722b */ /* 0x000fe4000000080a */
[----:B------:R-:W-:-:S06]  /*0720*/  DADD R8, R16, R8 ;  /* 0x0000000010087229 */ /* 0x000fcc0000000008 */
[----:B------:R-:W-:-:S08]  /*0730*/  DFMA R22, R18, R22, R24 ;  /* 0x000000161216722b */ /* 0x000fd00000000018 */
[----:B------:R-:W-:-:S08]  /*0740*/  DFMA R22, R8, R12, R22 ;  /* 0x0000000c0816722b */ /* 0x000fd00000000016 */
[----:B------:R-:W-:-:S08]  /*0750*/  DADD R12, R10, R22 ;  /* 0x000000000a0c7229 */ /* 0x000fd00000000016 */
[--C-:B------:R-:W-:Y:S02]  /*0760*/  DADD R8, R4, R12.reuse ;  /* 0x0000000004087229 */ /* 0x100fe4000000000c */
[----:B------:R-:W-:-:S06]  /*0770*/  DADD R10, R10, -R12 ;  /* 0x000000000a0a7229 */ /* 0x000fcc000000080c */
[----:B------:R-:W-:Y:S02]  /*0780*/  DADD R4, R4, -R8 ;  /* 0x0000000004047229 */ /* 0x000fe40000000808 */
[----:B------:R-:W-:-:S06]  /*0790*/  DADD R10, R22, R10 ;  /* 0x00000000160a7229 */ /* 0x000fcc000000000a */
[----:B------:R-:W-:-:S08]  /*07a0*/  DADD R4, R12, R4 ;  /* 0x000000000c047229 */ /* 0x000fd00000000004 */
[----:B------:R-:W-:Y:S02]  /*07b0*/  DADD R4, R10, R4 ;  /* 0x000000000a047229 */ /* 0x000fe40000000004 */
[----:B------:R-:W-:Y:S01]  /*07c0*/  DADD R10, R6, -UR6 ;  /* 0x80000006060a7e29 */ /* 0x000fe20008000000 */
[----:B------:R-:W-:Y:S01]  /*07d0*/  UMOV UR6, 0xfefa39ef ;  /* 0xfefa39ef00067882 */ /* 0x000fe20000000000 */
[----:B------:R-:W-:-:S04]  /*07e0*/  UMOV UR7, 0x3fe62e42 ;  /* 0x3fe62e4200077882 */ /* 0x000fc80000000000 */
[----:B------:R-:W-:-:S08]  /*07f0*/  DADD R4, R14, R4 ;  /* 0x000000000e047229 */ /* 0x000fd00000000004 */
[----:B------:R-:W-:-:S08]  /*0800*/  DADD R6, R8, R4 ;  /* 0x0000000008067229 */ /* 0x000fd00000000004 */
[--C-:B------:R-:W-:Y:S02]  /*0810*/  DFMA R12, R10, UR6, R6.reuse ;  /* 0x000000060a0c7c2b */ /* 0x100fe40008000006 */
[----:B------:R-:W-:-:S06]  /*0820*/  DADD R8, R8, -R6 ;  /* 0x0000000008087229 */ /* 0x000fcc0000000806 */
[----:B------:R-:W-:Y:S02]  /*0830*/  DFMA R14, R10, -UR6, R12 ;  /* 0x800000060a0e7c2b */ /* 0x000fe4000800000c */
[----:B------:R-:W-:-:S06]  /*0840*/  DADD R8, R4, R8 ;  /* 0x0000000004087229 */ /* 0x000fcc0000000008 */
[----:B------:R-:W-:-:S08]  /*0850*/  DADD R14, -R6, R14 ;  /* 0x00000000060e7229 */ /* 0x000fd0000000010e */
[----:B------:R-:W-:-:S08]  /*0860*/  DADD R8, R8, -R14 ;  /* 0x0000000008087229 */ /* 0x000fd0000000080e */
[----:B------:R-:W-:-:S08]  /*0870*/  DFMA R8, R10, UR8, R8 ;  /* 0x000000080a087c2b */ /* 0x000fd00008000008 */
[----:B------:R-:W-:-:S08]  /*0880*/  DADD R6, R12, R8 ;  /* 0x000000000c067229 */ /* 0x000fd00000000008 */
[----:B------:R-:W-:Y:S02]  /*0890*/  DADD R12, R12, -R6 ;  /* 0x000000000c0c7229 */ /* 0x000fe40000000806 */
[----:B------:R-:W-:-:S06]  /*08a0*/  DMUL R4, R6, 2 ;  /* 0x4000000006047828 */ /* 0x000fcc0000000000 */
[----:B------:R-:W-:Y:S02]  /*08b0*/  DADD R10, R8, R12 ;  /* 0x00000000080a7229 */ /* 0x000fe4000000000c */
[----:B------:R-:W-:Y:S01]  /*08c0*/  DFMA R6, R6, 2, -R4 ;  /* 0x400000000606782b */ /* 0x000fe20000000804 */
[----:B------:R-:W-:Y:S01]  /*08d0*/  IMAD.MOV.U32 R8, RZ, RZ, 0x652b82fe ;  /* 0x652b82feff087424 */ /* 0x000fe200078e00ff */
[----:B------:R-:W-:-:S06]  /*08e0*/  MOV R9, 0x3ff71547 ;  /* 0x3ff7154700097802 */ /* 0x000fcc0000000f00 */
[----:B------:R-:W-:-:S08]  /*08f0*/  DFMA R10, R10, 2, R6 ;  /* 0x400000000a0a782b */ /* 0x000fd00000000006 */
[----:B------:R-:W-:-:S08]  /*0900*/  DADD R6, R4, R10 ;  /* 0x0000000004067229 */ /* 0x000fd0000000000a */
[----:B------:R-:W-:Y:S02]  /*0910*/  DFMA R8, R6, R8, 6.75539944105574400000e+15 ;  /* 0x433800000608742b */ /* 0x000fe40000000008 */
[----:B------:R-:W-:Y:S01]  /*0920*/  FSETP.GEU.AND P0, PT, |R7|, 4.1917929649353027344, PT ;  /* 0x4086232b0700780b */ /* 0x000fe20003f0e200 */
[----:B------:R-:W-:-:S05]  /*0930*/  DADD R4, R4, -R6 ;  /* 0x0000000004047229 */ /* 0x000fca0000000806 */
[----:B------:R-:W-:-:S03]  /*0940*/  DADD R12, R8, -6.75539944105574400000e+15 ;  /* 0xc3380000080c7429 */ /* 0x000fc60000000000 */
[----:B------:R-:W-:-:S05]  /*0950*/  DADD R10, R10, R4 ;  /* 0x000000000a0a7229 */ /* 0x000fca0000000004 */
[----:B------:R-:W-:Y:S01]  /*0960*/  DFMA R14, R12, -UR6, R6 ;  /* 0x800000060c0e7c2b */ /* 0x000fe20008000006 */
[----:B------:R-:W-:Y:S01]  /*0970*/  UMOV UR6, 0x3b39803f ;  /* 0x3b39803f00067882 */ /* 0x000fe20000000000 */
[----:B------:R-:W-:-:S06]  /*0980*/  UMOV UR7, 0x3c7abc9e ;  /* 0x3c7abc9e00077882 */ /* 0x000fcc0000000000 */
[----:B------:R-:W-:Y:S01]  /*0990*/  DFMA R12, R12, -UR6, R14 ;  /* 0x800000060c0c7c2b */ /* 0x000fe2000800000e */
[----:B------:R-:W-:Y:S01]  /*09a0*/  UMOV UR6, 0x69ce2bdf ;  /* 0x69ce2bdf00067882 */ /* 0x000fe20000000000 */
[----:B------:R-:W-:Y:S01]  /*09b0*/  IMAD.MOV.U32 R14, RZ, RZ, -0x35dec16 ;  /* 0xfca213eaff0e7424 */ /* 0x000fe200078e00ff */
[----:B------:R-:W-:Y:S01]  /*09c0*/  UMOV UR7, 0x3e5ade15 ;  /* 0x3e5ade1500077882 */ /* 0x000fe20000000000 */
[----:B------:R-:W-:-:S06]  /*09d0*/  IMAD.MOV.U32 R15, RZ, RZ, 0x3e928af3 ;  /* 0x3e928af3ff0f7424 */ /* 0x000fcc00078e00ff */
[----:B------:R-:W-:Y:S01]  /*09e0*/  DFMA R14, R12, UR6, R14 ;  /* 0x000000060c0e7c2b */ /* 0x000fe2000800000e */
[----:B------:R-:W-:Y:S01]  /*09f0*/  UMOV UR6, 0x62401315 ;  /* 0x6240131500067882 */ /* 0x000fe20000000000 */
[----:B------:R-:W-:-:S06]  /*0a00*/  UMOV UR7, 0x3ec71dee ;  /* 0x3ec71dee00077882 */ /* 0x000fcc0000000000 */
[----:B------:R-:W-:Y:S01]  /*0a10*/  DFMA R14, R12, R14, UR6 ;  /* 0x000000060c0e7e2b */ /* 0x000fe2000800000e */
        /* <DEDUP_REMOVED lines=20> */
[----:B------:R-:W-:-:S08]  /*0b60*/  DFMA R14, R12, R14, UR6 ;  /* 0x000000060c0e7e2b */ /* 0x000fd0000800000e */
[----:B------:R-:W-:-:S08]  /*0b70*/  DFMA R14, R12, R14, 1 ;  /* 0x3ff000000c0e742b */ /* 0x000fd0000000000e */
[----:B------:R-:W-:-:S10]  /*0b80*/  DFMA R14, R12, R14, 1 ;  /* 0x3ff000000c0e742b */ /* 0x000fd4000000000e */
[----:B------:R-:W-:Y:S01]  /*0b90*/  IMAD R5, R8, 0x100000, R15 ;  /* 0x0010000008057824 */ /* 0x000fe200078e020f */
[----:B------:R-:W-:Y:S01]  /*0ba0*/  MOV R4, R14 ;  /* 0x0000000e00047202 */ /* 0x000fe20000000f00 */
[----:B------:R-:W-:Y:S06]  /*0bb0*/  @!P0 BRA `(.L_x_11) ;  /* 0x0000000000348947 */ /* 0x000fec0003800000 */
[----:B------:R-:W-:Y:S01]  /*0bc0*/  FSETP.GEU.AND P1, PT, |R7|, 4.2275390625, PT ;  /* 0x408748000700780b */ /* 0x000fe20003f2e200 */
[C---:B------:R-:W-:Y:S02]  /*0bd0*/  DADD R12, R6.reuse, +INF ;  /* 0x7ff00000060c7429 */ /* 0x040fe40000000000 */
[----:B------:R-:W-:-:S08]  /*0be0*/  DSETP.GEU.AND P0, PT, R6, RZ, PT ;  /* 0x000000ff0600722a */ /* 0x000fd00003f0e000 */
[----:B------:R-:W-:Y:S02]  /*0bf0*/  FSEL R5, R13, RZ, P0 ;  /* 0x000000ff0d057208 */ /* 0x000fe40000000000 */
[----:B------:R-:W-:Y:S01]  /*0c00*/  @!P1 LEA.HI R4, R8, R8, RZ, 0x1 ;  /* 0x0000000808049211 */ /* 0x000fe200078f08ff */
[----:B------:R-:W-:-:S03]  /*0c10*/  @!P1 IMAD.MOV.U32 R6, RZ, RZ, R14 ;  /* 0x000000ffff069224 */ /* 0x000fc600078e000e */
[----:B------:R-:W-:Y:S02]  /*0c20*/  @!P1 SHF.R.S32.HI R7, RZ, 0x1, R4 ;  /* 0x00000001ff079819 */ /* 0x000fe40000011404 */
[----:B------:R-:W-:-:S03]  /*0c30*/  FSEL R4, R12, RZ, P0 ;  /* 0x000000ff0c047208 */ /* 0x000fc60000000000 */
[----:B------:R-:W-:Y:S02]  /*0c40*/  @!P1 IMAD.IADD R8, R8, 0x1, -R7 ;  /* 0x0000000108089824 */ /* 0x000fe400078e0a07 */
[----:B------:R-:W-:-:S03]  /*0c50*/  @!P1 IMAD R7, R7, 0x100000, R15 ;  /* 0x0010000007079824 */ /* 0x000fc600078e020f */
[----:B------:R-:W-:Y:S02]  /*0c60*/  @!P1 LEA R9, R8, 0x3ff00000, 0x14 ;  /* 0x3ff0000008099811 */ /* 0x000fe400078ea0ff */
[----:B------:R-:W-:-:S06]  /*0c70*/  @!P1 MOV R8, RZ ;  /* 0x000000ff00089202 */ /* 0x000fcc0000000f00 */
[----:B------:R-:W-:-:S11]  /*0c80*/  @!P1 DMUL R4, R6, R8 ;  /* 0x0000000806049228 */ /* 0x000fd60000000000 */
.L_x_11:
[----:B------:R-:W-:Y:S02]  /*0c90*/  DFMA R6, R10, R4, R4 ;  /* 0x000000040a06722b */ /* 0x000fe40000000004 */
[----:B------:R-:W-:-:S08]  /*0ca0*/  DSETP.NEU.AND P0, PT, |R4|, +INF , PT ;  /* 0x7ff000000400742a */ /* 0x000fd00003f0d200 */
[----:B------:R-:W-:Y:S01]  /*0cb0*/  FSEL R10, R4, R6, !P0 ;  /* 0x00000006040a7208 */ /* 0x000fe20004000000 */
[----:B------:R-:W-:Y:S01]  /*0cc0*/  IMAD.MOV.U32 R4, RZ, RZ, R0 ;  /* 0x000000ffff047224 */ /* 0x000fe200078e0000 */
[----:B------:R-:W-:Y:S01]  /*0cd0*/  FSEL R11, R5, R7, !P0 ;  /* 0x00000007050b7208 */ /* 0x000fe20004000000 */
[----:B------:R-:W-:-:S04]  /*0ce0*/  IMAD.MOV.U32 R5, RZ, RZ, 0x0 ;  /* 0x00000000ff057424 */ /* 0x000fc800078e00ff */
[----:B------:R-:W-:Y:S05]  /*0cf0*/  RET.REL.NODEC R4 `(_Z18NORMALIZE_CONSTANTPdS_) ;  /* 0xfffffff004c07950 */ /* 0x000fea0003c3ffff */
.L_x_12:
        /* <DEDUP_REMOVED lines=16> */
.L_x_18:


//--------------------- .text._Z10FINAL_STEPPdS_di --------------------------
	.section	.text._Z10FINAL_STEPPdS_di,"ax",@progbits
	.align	128
        .global         _Z10FINAL_STEPPdS_di
        .type           _Z10FINAL_STEPPdS_di,@function
        .size           _Z10FINAL_STEPPdS_di,(.L_x_21 - _Z10FINAL_STEPPdS_di)
        .other          _Z10FINAL_STEPPdS_di,@"STO_CUDA_ENTRY STV_DEFAULT"
_Z10FINAL_STEPPdS_di:
.text._Z10FINAL_STEPPdS_di:
[----:B------:R-:W-:Y:S01]  /*0000*/  LDC R1, c[0x0][0x37c] ;  /* 0x0000df00ff017b82 */ /* 0x000fe20000000800 */
[----:B------:R-:W0:Y:S07]  /*0010*/  S2R R7, SR_TID.X ;  /* 0x0000000000077919 */ /* 0x000e2e0000002100 */
[----:B------:R-:W0:Y:S01]  /*0020*/  S2UR UR6, SR_CTAID.X ;  /* 0x00000000000679c3 */ /* 0x000e220000002500 */
[----:B------:R-:W1:Y:S07]  /*0030*/  LDCU.64 UR4, c[0x0][0x358] ;  /* 0x00006b00ff0477ac */ /* 0x000e6e0008000a00 */
[----:B------:R-:W0:Y:S08]  /*0040*/  LDC R0, c[0x0][0x360] ;  /* 0x0000d800ff007b82 */ /* 0x000e300000000800 */
[----:B------:R-:W2:Y:S08]  /*0050*/  LDC.64 R2, c[0x0][0x388] ;  /* 0x0000e200ff027b82 */ /* 0x000eb00000000a00 */
[----:B------:R-:W3:Y:S01]  /*0060*/  LDC.64 R4, c[0x0][0x380] ;  /* 0x0000e000ff047b82 */ /* 0x000ee20000000a00 */
[----:B0-----:R-:W-:Y:S01]  /*0070*/  IMAD R7, R0, UR6, R7 ;  /* 0x0000000600077c24 */ /* 0x001fe2000f8e0207 */
[----:B------:R-:W0:Y:S03]  /*0080*/  LDCU.64 UR6, c[0x0][0x390] ;  /* 0x00007200ff0677ac */ /* 0x000e260008000a00 */
[----:B--2---:R-:W-:-:S06]  /*0090*/  IMAD.WIDE R2, R7, 0x8, R2 ;  /* 0x0000000807027825 */ /* 0x004fcc00078e0202 */
[----:B-1----:R-:W0:Y:S01]  /*00a0*/  LDG.E.64 R2, desc[UR4][R2.64] ;  /* 0x0000000402027981 */ /* 0x002e22000c1e1b00 */
[----:B---3--:R-:W-:-:S05]  /*00b0*/  IMAD.WIDE R4, R7, 0x8, R4 ;  /* 0x0000000807047825 */ /* 0x008fca00078e0204 */
[----:B------:R-:W0:Y:S02]  /*00c0*/  LDG.E.64 R6, desc[UR4][R4.64] ;  /* 0x0000000404067981 */ /* 0x000e24000c1e1b00 */
[----:B0-----:R-:W-:-:S07]  /*00d0*/  DFMA R6, R2, UR6, R6 ;  /* 0x0000000602067c2b */ /* 0x001fce0008000006 */
[----:B------:R-:W-:Y:S01]  /*00e0*/  STG.E.64 desc[UR4][R4.64], R6 ;  /* 0x0000000604007986 */ /* 0x000fe2000c101b04 */
[----:B------:R-:W-:Y:S05]  /*00f0*/  EXIT ;  /* 0x000000000000794d */ /* 0x000fea0003800000 */
.L_x_13:
        /* <DEDUP_REMOVED lines=16> */
.L_x_21:


//--------------------- .text._Z11UPDATE_STEPPdS_S_di --------------------------
	.section	.text._Z11UPDATE_STEPPdS_S_di,"ax",@progbits
	.align	128
        .global         _Z11UPDATE_STEPPdS_S_di
        .type           _Z11UPDATE_STEPPdS_S_di,@function
        .size           _Z11UPDATE_STEPPdS_S_di,(.L_x_22 - _Z11UPDATE_STEPPdS_S_di)
        .other          _Z11UPDATE_STEPPdS_S_di,@"STO_CUDA_ENTRY STV_DEFAULT"
_Z11UPDATE_STEPPdS_S_di:
.text._Z11UPDATE_STEPPdS_S_di:
[----:B------:R-:W-:Y:S01]  /*0000*/  LDC R1, c[0x0][0x37c] ;  /* 0x0000df00ff017b82 */ /* 0x000fe20000000800 */
[----:B------:R-:W0:Y:S07]  /*0010*/  S2R R9, SR_TID.X ;  /* 0x0000000000097919 */ /* 0x000e2e0000002100 */
[----:B------:R-:W0:Y:S01]  /*0020*/  S2UR UR5, SR_CTAID.X ;  /* 0x00000000000579c3 */ /* 0x000e220000002500 */
[----:B------:R-:W1:Y:S01]  /*0030*/  LDCU UR4, c[0x0][0x3a0] ;  /* 0x00007400ff0477ac */ /* 0x000e620008000800 */
[----:B------:R-:W2:Y:S06]  /*0040*/  LDCU.64 UR6, c[0x0][0x388] ;  /* 0x00007100ff0677ac */ /* 0x000eac0008000a00 */
[----:B------:R-:W0:Y:S08]  /*0050*/  LDC R0, c[0x0][0x360] ;  /* 0x0000d800ff007b82 */ /* 0x000e300000000800 */
[----:B------:R-:W3:Y:S01]  /*0060*/  LDC.64 R2, c[0x0][0x390] ;  /* 0x0000e400ff027b82 */ /* 0x000ee20000000a00 */
[----:B-1----:R-:W-:-:S07]  /*0070*/  UIADD3 UR4, UPT, UPT, UR4, -0x1, URZ ;  /* 0xffffffff04047890 */ /* 0x002fce000fffe0ff */
[----:B------:R-:W1:Y:S01]  /*0080*/  LDC.64 R10, c[0x0][0x398] ;  /* 0x0000e600ff0a7b82 */ /* 0x000e620000000a00 */
[----:B0-----:R-:W-:-:S05]  /*0090*/  IMAD R9, R0, UR5, R9 ;  /* 0x0000000500097c24 */ /* 0x001fca000f8e0209 */
[C---:B------:R-:W-:Y:S01]  /*00a0*/  ISETP.GE.AND P0, PT, R9.reuse, UR4, PT ;  /* 0x0000000409007c0c */ /* 0x040fe2000bf06270 */
[----:B------:R-:W0:Y:S03]  /*00b0*/  LDCU.64 UR4, c[0x0][0x358] ;  /* 0x00006b00ff0477ac */ /* 0x000e260008000a00 */
[----:B------:R-:W-:-:S13]  /*00c0*/  ISETP.LT.OR P0, PT, R9, 0x1, P0 ;  /* 0x000000010900780c */ /* 0x000fda0000701670 */
[----:B---3--:R-:W-:Y:S01]  /*00d0*/  @!P0 IMAD.WIDE.U32 R2, R9, 0x8, R2 ;  /* 0x0000000809028825 */ /* 0x008fe200078e0002 */
[----:B------:R-:W3:Y:S04]  /*00e0*/  @P0 LDC.64 R12, c[0x0][0x390] ;  /* 0x0000e400ff0c0b82 */ /* 0x000ee80000000a00 */
[----:B0-----:R-:W4:Y:S04]  /*00f0*/  @!P0 LDG.E.64 R4, desc[UR4][R2.64+0x8] ;  /* 0x0000080402048981 */ /* 0x001f28000c1e1b00 */
[----:B------:R0:W4:Y:S01]  /*0100*/  @!P0 LDG.E.64 R6, desc[UR4][R2.64+-0x8] ;  /* 0xfffff80402068981 */ /* 0x000122000c1e1b00 */
[--C-:B------:R-:W-:Y:S01]  /*0110*/  @P0 SHF.R.S32.HI R0, RZ, 0x1f, R9.reuse ;  /* 0x0000001fff000819 */ /* 0x100fe20000011409 */
[----:B0-----:R-:W-:Y:S01]  /*0120*/  @!P0 IMAD.MOV.U32 R2, RZ, RZ, R9 ;  /* 0x000000ffff028224 */ /* 0x001fe200078e0009 */
[----:B------:R-:W-:Y:S01]  /*0130*/  @P0 MOV R2, R9 ;  /* 0x0000000900020202 */ /* 0x000fe20000000f00 */
[----:B------:R-:W-:-:S02]  /*0140*/  @!P0 IMAD.MOV.U32 R3, RZ, RZ, RZ ;  /* 0x000000ffff038224 */ /* 0x000fc400078e00ff */
[----:B------:R-:W-:Y:S01]  /*0150*/  @P0 IMAD.MOV.U32 R3, RZ, RZ, R0 ;  /* 0x000000ffff030224 */ /* 0x000fe200078e0000 */
[C---:B--2---:R-:W-:Y:S01]  /*0160*/  LEA R8, P1, R2.reuse, UR6, 0x3 ;  /* 0x0000000602087c11 */ /* 0x044fe2000f8218ff */
[----:B----4-:R-:W-:Y:S01]  /*0170*/  @!P0 DADD R4, R4, R6 ;  /* 0x0000000004048229 */ /* 0x010fe20000000006 */
[----:B---3--:R-:W-:Y:S02]  /*0180*/  @P0 IMAD.WIDE R6, R9, 0x8, R12 ;  /* 0x0000000809060825 */ /* 0x008fe400078e020c */
[----:B------:R-:W-:-:S05]  /*0190*/  LEA.HI.X R9, R2, UR7, R3, 0x3, P1 ;  /* 0x0000000702097c11 */ /* 0x000fca00088f1c03 */
[----:B-1----:R-:W-:Y:S01]  /*01a0*/  @!P0 DMUL R4, R4, R10 ;  /* 0x0000000a04048228 */ /* 0x002fe20000000000 */
[----:B------:R-:W2:Y:S09]  /*01b0*/  LDG.E.64 R10, desc[UR4][R8.64] ;  /* 0x00000004080a7981 */ /* 0x000eb2000c1e1b00 */
[----:B------:R-:W2:Y:S01]  /*01c0*/  @P0 LDG.E.64 R4, desc[UR4][R6.64] ;  /* 0x0000000406040981 */ /* 0x000ea2000c1e1b00 */
[----:B------:R-:W0:Y:S02]  /*01d0*/  LDCU.64 UR6, c[0x0][0x398] ;  /* 0x00007300ff0677ac */ /* 0x000e240008000a00 */
[----:B0-----:R-:W-:Y:S01]  /*01e0*/  MOV R2, UR6 ;  /* 0x0000000600027c02 */ /* 0x001fe20008000f00 */
[----:B------:R-:W-:Y:S01]  /*01f0*/  IMAD.U32 R3, RZ, RZ, UR7 ;  /* 0x00000007ff037e24 */ /* 0x000fe2000f8e00ff */
[----:B------:R-:W-:Y:S01]  /*0200*/  @!P0 MOV R2, 0x0 ;  /* 0x0000000000028802 */ /* 0x000fe20000000f00 */
[----:B------:R-:W-:-:S06]  /*0210*/  @!P0 IMAD.MOV.U32 R3, RZ, RZ, 0x3fe00000 ;  /* 0x3fe00000ff038424 */ /* 0x000fcc00078e00ff */
[----:B--2---:R-:W-:-:S07]  /*0220*/  DFMA R2, R4, R2, R10 ;  /* 0x000000020402722b */ /* 0x004fce000000000a */
[----:B------:R-:W-:Y:S01]  /*0230*/  STG.E.64 desc[UR4][R8.64], R2 ;  /* 0x0000000208007986 */ /* 0x000fe2000c101b04 */
[----:B------:R-:W-:Y:S05]  /*0240*/  EXIT ;  /* 0x000000000000794d */ /* 0x000fea0003800000 */
.L_x_14:
        /* <DEDUP_REMOVED lines=11> */
.L_x_22:


//--------------------- .text._Z15DERIVATIVE_STEPPdS_S_S_i --------------------------
	.section	.text._Z15DERIVATIVE_STEPPdS_S_S_i,"ax",@progbits
	.align	128
        .global         _Z15DERIVATIVE_STEPPdS_S_S_i
        .type           _Z15DERIVATIVE_STEPPdS_S_S_i,@function
        .size           _Z15DERIVATIVE_STEPPdS_S_S_i,(.L_x_23 - _Z15DERIVATIVE_STEPPdS_S_S_i)
        .other          _Z15DERIVATIVE_STEPPdS_S_S_i,@"STO_CUDA_ENTRY STV_DEFAULT"
_Z15DERIVATIVE_STEPPdS_S_S_i:
.text._Z15DERIVATIVE_STEPPdS_S_S_i:
[----:B------:R-:W-:Y:S01]  /*0000*/  LDC R1, c[0x0][0x37c] ;  /* 0x0000df00ff017b82 */ /* 0x000fe20000000800 */
[----:B------:R-:W0:Y:S07]  /*0010*/  S2R R0, SR_TID.X ;  /* 0x0000000000007919 */ /* 0x000e2e0000002100 */
[----:B------:R-:W0:Y:S01]  /*0020*/  S2UR UR5, SR_CTAID.X ;  /* 0x00000000000579c3 */ /* 0x000e220000002500 */
[----:B------:R-:W1:Y:S07]  /*0030*/  LDCU UR4, c[0x0][0x3a0] ;  /* 0x00007400ff0477ac */ /* 0x000e6e0008000800 */
[----:B------:R-:W0:Y:S01]  /*0040*/  LDC R3, c[0x0][0x360] ;  /* 0x0000d800ff037b82 */ /* 0x000e220000000800 */
[----:B-1----:R-:W-:Y:S01]  /*0050*/  UIADD3 UR4, UPT, UPT, UR4, -0x1, URZ ;  /* 0xffffffff04047890 */ /* 0x002fe2000fffe0ff */
[----:B0-----:R-:W-:-:S05]  /*0060*/  IMAD R0, R3, UR5, R0 ;  /* 0x0000000503007c24 */ /* 0x001fca000f8e0200 */
[----:B------:R-:W-:-:S05]  /*0070*/  ISETP.GE.AND P0, PT, R0, UR4, PT ;  /* 0x0000000400007c0c */ /* 0x000fca000bf06270 */
[----:B------:R-:W0:Y:S01]  /*0080*/  LDCU.64 UR4, c[0x0][0x358] ;  /* 0x00006b00ff0477ac */ /* 0x000e220008000a00 */
[----:B------:R-:W-:-:S13]  /*0090*/  ISETP.LT.OR P0, PT, R0, 0x1, P0 ;  /* 0x000000010000780c */ /* 0x000fda0000701670 */
[----:B------:R-:W-:Y:S05]  /*00a0*/  @P0 BRA `(.L_x_15) ;  /* 0x0000000000380947 */ /* 0x000fea0003800000 */
[----:B------:R-:W1:Y:S08]  /*00b0*/  LDC.64 R2, c[0x0][0x390] ;  /* 0x0000e400ff027b82 */ /* 0x000e700000000a00 */
[----:B------:R-:W2:Y:S08]  /*00c0*/  LDC.64 R4, c[0x0][0x398] ;  /* 0x0000e600ff047b82 */ /* 0x000eb00000000a00 */
[----:B------:R-:W3:Y:S01]  /*00d0*/  LDC.64 R8, c[0x0][0x380] ;  /* 0x0000e000ff087b82 */ /* 0x000ee20000000a00 */
[----:B-1----:R-:W-:-:S07]  /*00e0*/  IMAD.WIDE.U32 R2, R0, 0x8, R2 ;  /* 0x0000000800027825 */ /* 0x002fce00078e0002 */
[----:B------:R-:W1:Y:S01]  /*00f0*/  LDC.64 R10, c[0x0][0x388] ;  /* 0x0000e200ff0a7b82 */ /* 0x000e620000000a00 */
[----:B0-----:R-:W4:Y:S04]  /*0100*/  LDG.E.64 R2, desc[UR4][R2.64] ;  /* 0x0000000402027981 */ /* 0x001f28000c1e1b00 */
[----:B--2---:R-:W4:Y:S01]  /*0110*/  LDG.E.64 R4, desc[UR4][R4.64] ;  /* 0x0000000404047981 */ /* 0x004f22000c1e1b00 */
[----:B---3--:R-:W-:-:S06]  /*0120*/  IMAD.WIDE.U32 R8, R0, 0x8, R8 ;  /* 0x0000000800087825 */ /* 0x008fcc00078e0008 */
[----:B------:R-:W2:Y:S01]  /*0130*/  LDG.E.64 R8, desc[UR4][R8.64] ;  /* 0x0000000408087981 */ /* 0x000ea2000c1e1b00 */
[----:B-1----:R-:W-:Y:S01]  /*0140*/  IMAD.WIDE.U32 R10, R0, 0x8, R10 ;  /* 0x00000008000a7825 */ /* 0x002fe200078e000a */
[----:B----4-:R-:W-:-:S08]  /*0150*/  DADD R6, R2, -R4 ;  /* 0x0000000002067229 */ /* 0x010fd00000000804 */
[----:B--2---:R-:W-:-:S07]  /*0160*/  DMUL R6, R6, R8 ;  /* 0x0000000806067228 */ /* 0x004fce0000000000 */
[----:B------:R-:W-:Y:S01]  /*0170*/  STG.E.64 desc[UR4][R10.64], R6 ;  /* 0x000000060a007986 */ /* 0x000fe2000c101b04 */
[----:B------:R-:W-:Y:S05]  /*0180*/  EXIT ;  /* 0x000000000000794d */ /* 0x000fea0003800000 */
.L_x_15:
[----:B------:R-:W1:Y:S08]  /*0190*/  LDC.64 R2, c[0x0][0x390] ;  /* 0x0000e400ff027b82 */ /* 0x000e700000000a00 */
[----:B------:R-:W2:Y:S08]  /*01a0*/  LDC.64 R8, c[0x0][0x398] ;  /* 0x0000e600ff087b82 */ /* 0x000eb00000000a00 */
[----:B------:R-:W3:Y:S01]  /*01b0*/  LDC.64 R6, c[0x0][0x388] ;  /* 0x0000e200ff067b82 */ /* 0x000ee20000000a00 */
[----:B-1----:R-:W-:-:S06]  /*01c0*/  IMAD.WIDE R2, R0, 0x8, R2 ;  /* 0x0000000800027825 */ /* 0x002fcc00078e0202 */
[----:B0-----:R-:W4:Y:S04]  /*01d0*/  LDG.E.64 R2, desc[UR4][R2.64] ;  /* 0x0000000402027981 */ /* 0x001f28000c1e1b00 */
[----:B--2---:R-:W4:Y:S01]  /*01e0*/  LDG.E.64 R4, desc[UR4][R8.64] ;  /* 0x0000000408047981 */ /* 0x004f22000c1e1b00 */
[----:B---3--:R-:W-:Y:S01]  /*01f0*/  IMAD.WIDE R6, R0, 0x8, R6 ;  /* 0x0000000800067825 */ /* 0x008fe200078e0206 */
[----:B----4-:R-:W-:-:S07]  /*0200*/  DADD R4, R2, -R4 ;  /* 0x0000000002047229 */ /* 0x010fce0000000804 */
[----:B------:R-:W-:Y:S01]  /*0210*/  STG.E.64 desc[UR4][R6.64], R4 ;  /* 0x0000000406007986 */ /* 0x000fe2000c101b04 */
[----:B------:R-:W-:Y:S05]  /*0220*/  EXIT ;  /* 0x000000000000794d */ /* 0x000fea0003800000 */
.L_x_16:
        /* <DEDUP_REMOVED lines=13> */
.L_x_23:


//--------------------- .nv.shared.reserved.0     --------------------------
	.section	.nv.shared.reserved.0,"aw",@nobits
	.weak		__nv_reservedSMEM_offset_0_alias
	.size		__nv_reservedSMEM_offset_0_alias, 0, 64
	.other		__nv_reservedSMEM_offset_0_alias,@"STO_CUDA_RESERVED_SHARED STV_DEFAULT"
__nv_reservedSMEM_offset_0_alias:
	.zero		0
	.zero		64


//--------------------- .nv.constant0._Z18NORMALIZE_FUNCTIONPdS_ --------------------------
	.section	.nv.constant0._Z18NORMALIZE_FUNCTIONPdS_,"a",@progbits
	.sectionflags	@""
	.align	4
.nv.constant0._Z18NORMALIZE_FUNCTIONPdS_:
	.zero		912


//--------------------- .nv.constant0._Z18NORMALIZE_CONSTANTPdS_ --------------------------
	.section	.nv.constant0._Z18NORMALIZE_CONSTANTPdS_,"a",@progbits
	.sectionflags	@""
	.align	4
.nv.constant0._Z18NORMALIZE_CONSTANTPdS_:
	.zero		912


//--------------------- .nv.constant0._Z10FINAL_STEPPdS_di --------------------------
	.section	.nv.constant0._Z10FINAL_STEPPdS_di,"a",@progbits
	.sectionflags	@""
	.align	4
.nv.constant0._Z10FINAL_STEPPdS_di:
	.zero		924


//--------------------- .nv.constant0._Z11UPDATE_STEPPdS_S_di --------------------------
	.section	.nv.constant0._Z11UPDATE_STEPPdS_S_di,"a",@progbits
	.sectionflags	@""
	.align	4
.nv.constant0._Z11UPDATE_STEPPdS_S_di:
	.zero		932


//--------------------- .nv.constant0._Z15DERIVATIVE_STEPPdS_S_S_i --------------------------
	.section	.nv.constant0._Z15DERIVATIVE_STEPPdS_S_S_i,"a",@progbits
	.sectionflags	@""
	.align	4
.nv.constant0._Z15DERIVATIVE_STEPPdS_S_S_i:
	.zero		932


//--------------------- SYMBOLS --------------------------

	.type		.nv.reservedSmem.offset0,@object
	.size		.nv.reservedSmem.offset0,0x4
